def matmul_kernel(
    a_ptr,
    b_ptr,
    c_ptr,
    M,
    N,
    K,
    stride_am,
    stride_ak,
    stride_bk,
    stride_bn,
    stride_cm,
    stride_cn,
    BLOCK_M: tl.constexpr,
    BLOCK_N: tl.constexpr,
    BLOCK_K: tl.constexpr,
    GROUP_M: tl.constexpr,
):
    pid = tl.program_id(axis=0)
    num_pid_m = tl.cdiv(M, BLOCK_M)
    num_pid_n = tl.cdiv(N, BLOCK_N)
    num_pid_in_group = GROUP_M * num_pid_n
    group_id = pid // num_pid_in_group
    first_pid_m = group_id * GROUP_M
    group_size_m = min(num_pid_m - first_pid_m, GROUP_M)
    pid_m = first_pid_m + ((pid % num_pid_in_group) % group_size_m)
    pid_n = (pid % num_pid_in_group) // group_size_m

    offs_am = (pid_m * BLOCK_M + tl.arange(0, BLOCK_M)) % M
    offs_bn = (pid_n * BLOCK_N + tl.arange(0, BLOCK_N)) % N
    offs_k = tl.arange(0, BLOCK_K)
    a_ptrs = a_ptr + offs_am[:, None] * stride_am + offs_k[None, :] * stride_ak
    b_ptrs = b_ptr + offs_k[:, None] * stride_bk + offs_bn[None, :] * stride_bn

    acc = tl.zeros((BLOCK_M, BLOCK_N), dtype=tl.float32)
    for kk in range(0, tl.cdiv(K, BLOCK_K)):
        a = tl.load(a_ptrs, mask=offs_k[None, :] < K - kk * BLOCK_K, other=0.0)
        b = tl.load(b_ptrs, mask=offs_k[:, None] < K - kk * BLOCK_K, other=0.0)
        acc = tl.dot(a, b, acc)
        a_ptrs += BLOCK_K * stride_ak
        b_ptrs += BLOCK_K * stride_bk

    c = acc.to(c_ptr.dtype.element_ty)
    offs_cm = pid_m * BLOCK_M + tl.arange(0, BLOCK_M)
    offs_cn = pid_n * BLOCK_N + tl.arange(0, BLOCK_N)
    c_ptrs = c_ptr + offs_cm[:, None] * stride_cm + offs_cn[None, :] * stride_cn
    mask = (offs_cm[:, None] < M) & (offs_cn[None, :] < N)
    tl.store(c_ptrs, c, mask=mask)

# config = {"BLOCK_K": 32, "BLOCK_M": 512, "BLOCK_N": 64, "GROUP_M": 8, "arch": "sm_90", "dtype": "fp16", "num_ctas": 2, "num_stages": 3, "num_warps": 4}
# arch = sm_90


// ===== COMPILED SASS (sm_90a) =====

	.target	sm_90a

	.elftype	@"ET_EXEC"


//--------------------- .note.nv.tkinfo           --------------------------
	.section	.note.nv.tkinfo,"",@"SHT_NOTE"
	.sectionflags	@"SHF_NOTE_NV_TKINFO"
	.tkinfo
        /*0018*/ 	.word	0x00000002
        /*0030*/ 	.string	""
        /*0030*/ 	.string	"ptxas"
        /*0030*/ 	.string	"Cuda compilation tools, release 13.0, V13.0.88"
        /*0030*/ 	.string	"Build cuda_13.0.r13.0/compiler.36424714_0"
        /*0030*/ 	.string	"-v  -suppress-debug-info  -lineinfo  -arch sm_90a "



//--------------------- .note.nv.cuinfo           --------------------------
	.section	.note.nv.cuinfo,"",@"SHT_NOTE"
	.sectionflags	@"SHF_NOTE_NV_CUINFO"
        /*0018*/ 	.short	0x0002
        /*001a*/ 	.short	0x005a
        /*001c*/ 	.short	0x0082
	.zero		2


//--------------------- .nv.info                  --------------------------
	.section	.nv.info,"",@"SHT_CUDA_INFO"
	.align	4


	//----- nvinfo : EIATTR_REGCOUNT
	.align		4
        /*0000*/ 	.byte	0x04, 0x2f
        /*0002*/ 	.short	(.L_1 - .L_0)
	.align		4
.L_0:
        /*0004*/ 	.word	index@(matmul_kernel)
        /*0008*/ 	.word	0x000000ff


	//----- nvinfo : EIATTR_FRAME_SIZE
	.align		4
.L_1:
        /*000c*/ 	.byte	0x04, 0x11
        /*000e*/ 	.short	(.L_3 - .L_2)
	.align		4
.L_2:
        /*0010*/ 	.word	index@(matmul_kernel)
        /*0014*/ 	.word	0x00000268


	//----- nvinfo : EIATTR_MIN_STACK_SIZE
	.align		4
.L_3:
        /*0018*/ 	.byte	0x04, 0x12
        /*001a*/ 	.short	(.L_5 - .L_4)
	.align		4
.L_4:
        /*001c*/ 	.word	index@(matmul_kernel)
        /*0020*/ 	.word	0x00000268
.L_5:


//--------------------- .nv.compat                --------------------------
	.section	.nv.compat,"",@"SHT_CUDA_COMPAT_INFO"
	.align	4
        /*0000*/ 	.byte	0x02, 0x09, 0x01, 0x00, 0x02, 0x02, 0x04, 0x00, 0x02, 0x05, 0x05, 0x00, 0x03, 0x07, 0x01, 0x01
        /*0010*/ 	.byte	0x02, 0x03, 0x00, 0x00, 0x02, 0x06, 0x01, 0x00, 0x04, 0x0b, 0x08, 0x00, 0x00, 0x00, 0x00, 0x00
        /*0020*/ 	.byte	0x00, 0x00, 0x00, 0x00


//--------------------- .nv.info.matmul_kernel    --------------------------
	.section	.nv.info.matmul_kernel,"",@"SHT_CUDA_INFO"
	.sectionflags	@""
	.align	4


	//----- nvinfo : EIATTR_CUDA_API_VERSION
	.align		4
        /*0000*/ 	.byte	0x04, 0x37
        /*0002*/ 	.short	(.L_7 - .L_6)
.L_6:
        /*0004*/ 	.word	0x00000082


	//----- nvinfo : EIATTR_KPARAM_INFO
	.align		4
.L_7:
        /*0008*/ 	.byte	0x04, 0x17
        /*000a*/ 	.short	(.L_9 - .L_8)
.L_8:
        /*000c*/ 	.word	0x00000000
        /*0010*/ 	.short	0x000d
        /*0012*/ 	.short	0x0048
        /*0014*/ 	.byte	0x00, 0xf4, 0x21, 0x00


	//----- nvinfo : EIATTR_KPARAM_INFO
	.align		4
.L_9:
        /*0018*/ 	.byte	0x04, 0x17
        /*001a*/ 	.short	(.L_11 - .L_10)
.L_10:
        /*001c*/ 	.word	0x00000000
        /*0020*/ 	.short	0x000c
        /*0022*/ 	.short	0x0040
        /*0024*/ 	.byte	0x00, 0xf4, 0x21, 0x00


	//----- nvinfo : EIATTR_KPARAM_INFO
	.align		4
.L_11:
        /*0028*/ 	.byte	0x04, 0x17
        /*002a*/ 	.short	(.L_13 - .L_12)
.L_12:
        /*002c*/ 	.word	0x00000000
        /*0030*/ 	.short	0x000b
        /*0032*/ 	.short	0x0038
        /*0034*/ 	.byte	0x00, 0xf0, 0x11, 0x00


	//----- nvinfo : EIATTR_KPARAM_INFO
	.align		4
.L_13:
        /*0038*/ 	.byte	0x04, 0x17
        /*003a*/ 	.short	(.L_15 - .L_14)
.L_14:
        /*003c*/ 	.word	0x00000000
        /*0040*/ 	.short	0x000a
        /*0042*/ 	.short	0x0034
        /*0044*/ 	.byte	0x00, 0xf0, 0x11, 0x00


	//----- nvinfo : EIATTR_KPARAM_INFO
	.align		4
.L_15:
        /*0048*/ 	.byte	0x04, 0x17
        /*004a*/ 	.short	(.L_17 - .L_16)
.L_16:
        /*004c*/ 	.word	0x00000000
        /*0050*/ 	.short	0x0009
        /*0052*/ 	.short	0x0030
        /*0054*/ 	.byte	0x00, 0xf0, 0x11, 0x00


	//----- nvinfo : EIATTR_KPARAM_INFO
	.align		4
.L_17:
        /*0058*/ 	.byte	0x04, 0x17
        /*005a*/ 	.short	(.L_19 - .L_18)
.L_18:
        /*005c*/ 	.word	0x00000000
        /*0060*/ 	.short	0x0008
        /*0062*/ 	.short	0x002c
        /*0064*/ 	.byte	0x00, 0xf0, 0x11, 0x00


	//----- nvinfo : EIATTR_KPARAM_INFO
	.align		4
.L_19:
        /*0068*/ 	.byte	0x04, 0x17
        /*006a*/ 	.short	(.L_21 - .L_20)
.L_20:
        /*006c*/ 	.word	0x00000000
        /*0070*/ 	.short	0x0007
        /*0072*/ 	.short	0x0028
        /*0074*/ 	.byte	0x00, 0xf0, 0x11, 0x00


	//----- nvinfo : EIATTR_KPARAM_INFO
	.align		4
.L_21:
        /*0078*/ 	.byte	0x04, 0x17
        /*007a*/ 	.short	(.L_23 - .L_22)
.L_22:
        /*007c*/ 	.word	0x00000000
        /*0080*/ 	.short	0x0006
        /*0082*/ 	.short	0x0024
        /*0084*/ 	.byte	0x00, 0xf0, 0x11, 0x00


	//----- nvinfo : EIATTR_KPARAM_INFO
	.align		4
.L_23:
        /*0088*/ 	.byte	0x04, 0x17
        /*008a*/ 	.short	(.L_25 - .L_24)
.L_24:
        /*008c*/ 	.word	0x00000000
        /*0090*/ 	.short	0x0005
        /*0092*/ 	.short	0x0020
        /*0094*/ 	.byte	0x00, 0xf0, 0x11, 0x00


	//----- nvinfo : EIATTR_KPARAM_INFO
	.align		4
.L_25:
        /*0098*/ 	.byte	0x04, 0x17
        /*009a*/ 	.short	(.L_27 - .L_26)
.L_26:
        /*009c*/ 	.word	0x00000000
        /*00a0*/ 	.short	0x0004
        /*00a2*/ 	.short	0x001c
        /*00a4*/ 	.byte	0x00, 0xf0, 0x11, 0x00


	//----- nvinfo : EIATTR_KPARAM_INFO
	.align		4
.L_27:
        /*00a8*/ 	.byte	0x04, 0x17
        /*00aa*/ 	.short	(.L_29 - .L_28)
.L_28:
        /*00ac*/ 	.word	0x00000000
        /*00b0*/ 	.short	0x0003
        /*00b2*/ 	.short	0x0018
        /*00b4*/ 	.byte	0x00, 0xf0, 0x11, 0x00


	//----- nvinfo : EIATTR_KPARAM_INFO
	.align		4
.L_29:
        /*00b8*/ 	.byte	0x04, 0x17
        /*00ba*/ 	.short	(.L_31 - .L_30)
.L_30:
        /*00bc*/ 	.word	0x00000000
        /*00c0*/ 	.short	0x0002
        /*00c2*/ 	.short	0x0010
        /*00c4*/ 	.byte	0x00, 0xf4, 0x21, 0x00


	//----- nvinfo : EIATTR_KPARAM_INFO
	.align		4
.L_31:
        /*00c8*/ 	.byte	0x04, 0x17
        /*00ca*/ 	.short	(.L_33 - .L_32)
.L_32:
        /*00cc*/ 	.word	0x00000000
        /*00d0*/ 	.short	0x0001
        /*00d2*/ 	.short	0x0008
        /*00d4*/ 	.byte	0x00, 0xf4, 0x21, 0x00


	//----- nvinfo : EIATTR_KPARAM_INFO
	.align		4
.L_33:
        /*00d8*/ 	.byte	0x04, 0x17
        /*00da*/ 	.short	(.L_35 - .L_34)
.L_34:
        /*00dc*/ 	.word	0x00000000
        /*00e0*/ 	.short	0x0000
        /*00e2*/ 	.short	0x0000
        /*00e4*/ 	.byte	0x00, 0xf4, 0x21, 0x00


	//----- nvinfo : EIATTR_EXPLICIT_CLUSTER
	.align		4
.L_35:
        /*00e8*/ 	.byte	0x01, 0x3e
	.zero		2


	//----- nvinfo : EIATTR_CTA_PER_CLUSTER
	.align		4
        /*00ec*/ 	.byte	0x04, 0x3d
        /*00ee*/ 	.short	(.L_37 - .L_36)
.L_36:
        /*00f0*/ 	.word	0x00000002
        /*00f4*/ 	.word	0x00000001
        /*00f8*/ 	.word	0x00000001


	//----- nvinfo : EIATTR_SPARSE_MMA_MASK
	.align		4
.L_37:
        /*00fc*/ 	.byte	0x03, 0x50
        /*00fe*/ 	.short	0x0000


	//----- nvinfo : EIATTR_MAXREG_COUNT
	.align		4
        /*0100*/ 	.byte	0x03, 0x1b
        /*0102*/ 	.short	0x00ff


	//----- nvinfo : EIATTR_NUM_BARRIERS
	.align		4
        /*0104*/ 	.byte	0x02, 0x4c
        /*0106*/ 	.byte	0x01
	.zero		1


	//----- nvinfo : EIATTR_ANNOTATIONS
	.align		4
        /*0108*/ 	.byte	0x04, 0x55
        /*010a*/ 	.short	(.L_39 - .L_38)


	//   ....[0]....
.L_38:
        /*010c*/ 	.word	0x00000001
        /*0110*/ 	.byte	0xb0, 0x1b, 0x00, 0x00, 0x01, 0x00, 0x00, 0x00, 0x00, 0x1c, 0x00, 0x00, 0x01, 0x00, 0x00, 0x00
        /* <DEDUP_REMOVED lines=136> */
        /*09a0*/ 	.byte	0x30, 0x59, 0x00, 0x00


	//----- nvinfo : EIATTR_MERCURY_ISA_VERSION
	.align		4
.L_39:
        /*09a4*/ 	.byte	0x03, 0x5f
        /*09a6*/ 	.short	0x0101


	//----- nvinfo : EIATTR_EXIT_INSTR_OFFSETS
	.align		4
        /*09a8*/ 	.byte	0x04, 0x1c
        /*09aa*/ 	.short	(.L_41 - .L_40)


	//   ....[0]....
.L_40:
        /*09ac*/ 	.word	0x00009080


	//   ....[1]....
        /*09b0*/ 	.word	0x000090b0


	//----- nvinfo : EIATTR_REQNTID
	.align		4
.L_41:
        /*09b4*/ 	.byte	0x04, 0x10
        /*09b6*/ 	.short	(.L_43 - .L_42)
.L_42:
        /*09b8*/ 	.word	0x00000080
        /*09bc*/ 	.word	0x00000001
        /*09c0*/ 	.word	0x00000001


	//----- nvinfo : EIATTR_CBANK_PARAM_SIZE
	.align		4
.L_43:
        /*09c4*/ 	.byte	0x03, 0x19
        /*09c6*/ 	.short	0x0050


	//----- nvinfo : EIATTR_PARAM_CBANK
	.align		4
        /*09c8*/ 	.byte	0x04, 0x0a
        /*09ca*/ 	.short	(.L_45 - .L_44)
	.align		4
.L_44:
        /*09cc*/ 	.word	index@(.nv.constant0.matmul_kernel)
        /*09d0*/ 	.short	0x0210
        /*09d2*/ 	.short	0x0050


	//----- nvinfo : EIATTR_SW_WAR
	.align		4
.L_45:
        /*09d4*/ 	.byte	0x04, 0x36
        /*09d6*/ 	.short	(.L_47 - .L_46)
.L_46:
        /*09d8*/ 	.word	0x00000008
.L_47:


//--------------------- .nv.callgraph             --------------------------
	.section	.nv.callgraph,"",@"SHT_CUDA_CALLGRAPH"
	.align	4
	.sectionentsize	8
	.align		4
        /*0000*/ 	.word	0x00000000
	.align		4
        /*0004*/ 	.word	0xffffffff
	.align		4
        /*0008*/ 	.word	0x00000000
	.align		4
        /*000c*/ 	.word	0xfffffffe
	.align		4
        /*0010*/ 	.word	0x00000000
	.align		4
        /*0014*/ 	.word	0xfffffffd
	.align		4
        /*0018*/ 	.word	0x00000000
	.align		4
        /*001c*/ 	.word	0xfffffffc


//--------------------- .text.matmul_kernel       --------------------------
	.section	.text.matmul_kernel,"ax",@progbits
	.align	128
        .global         matmul_kernel
        .type           matmul_kernel,@function
        .size           matmul_kernel,(.L_x_3 - matmul_kernel)
        .other          matmul_kernel,@"STO_CUDA_ENTRY STV_DEFAULT"
matmul_kernel:
.text.matmul_kernel:
[----:B------:R-:W0:Y:S08]  /*0000*/  LDC R1, c[0x0][0x28] ;  /* 0x00000a00ff017b82 */ /* 0x000e300000000800 */
[----:B------:R-:W1:Y:S01]  /*0010*/  LDC.64 R8, c[0x0][0x228] ;  /* 0x00008a00ff087b82 */ /* 0x000e620000000a00 */
[----:B------:R-:W-:Y:S01]  /*0020*/  UMOV UR6, 0x400 ;  /* 0x0000040000067882 */ /* 0x000fe20000000000 */
[----:B------:R-:W-:Y:S01]  /*0030*/  ULDC.64 UR14, c[0x0][0x208] ;  /* 0x00008200000e7ab9 */ /* 0x000fe20000000a00 */
[----:B0-----:R-:W-:Y:S01]  /*0040*/  VIADD R1, R1, 0xfffffd98 ;  /* 0xfffffd9801017836 */ /* 0x001fe20000000000 */
[----:B------:R-:W-:-:S02]  /*0050*/  CS2R R16, SRZ ;  /* 0x0000000000107805 */ /* 0x000fc4000001ff00 */
[----:B------:R-:W-:Y:S02]  /*0060*/  CS2R R18, SRZ ;  /* 0x0000000000127805 */ /* 0x000fe4000001ff00 */
[----:B------:R-:W-:Y:S02]  /*0070*/  CS2R R20, SRZ ;  /* 0x0000000000147805 */ /* 0x000fe4000001ff00 */
[----:B------:R-:W-:Y:S01]  /*0080*/  CS2R R22, SRZ ;  /* 0x0000000000167805 */ /* 0x000fe2000001ff00 */
[----:B------:R-:W0:Y:S01]  /*0090*/  S2UR UR4, SR_CTAID.X ;  /* 0x00000000000479c3 */ /* 0x000e220000002500 */
[----:B------:R-:W-:Y:S02]  /*00a0*/  CS2R R28, SRZ ;  /* 0x00000000001c7805 */ /* 0x000fe4000001ff00 */
[----:B------:R-:W-:Y:S02]  /*00b0*/  CS2R R30, SRZ ;  /* 0x00000000001e7805 */ /* 0x000fe4000001ff00 */
[----:B------:R-:W-:-:S02]  /*00c0*/  CS2R R32, SRZ ;  /* 0x0000000000207805 */ /* 0x000fc4000001ff00 */
[----:B------:R-:W-:Y:S02]  /*00d0*/  CS2R R34, SRZ ;  /* 0x0000000000227805 */ /* 0x000fe4000001ff00 */
[----:B------:R-:W-:Y:S02]  /*00e0*/  CS2R R36, SRZ ;  /* 0x0000000000247805 */ /* 0x000fe4000001ff00 */
[----:B------:R-:W-:Y:S02]  /*00f0*/  CS2R R38, SRZ ;  /* 0x0000000000267805 */ /* 0x000fe4000001ff00 */
[----:B------:R-:W-:Y:S01]  /*0100*/  CS2R R100, SRZ ;  /* 0x0000000000647805 */ /* 0x000fe2000001ff00 */
[----:B------:R-:W2:Y:S01]  /*0110*/  LDC R14, c[0x0][0x230] ;  /* 0x00008c00ff0e7b82 */ /* 0x000ea20000000800 */
[----:B------:R-:W-:Y:S02]  /*0120*/  CS2R R102, SRZ ;  /* 0x0000000000667805 */ /* 0x000fe4000001ff00 */
[----:B------:R-:W-:-:S02]  /*0130*/  CS2R R108, SRZ ;  /* 0x00000000006c7805 */ /* 0x000fc4000001ff00 */
[----:B------:R-:W-:Y:S02]  /*0140*/  CS2R R110, SRZ ;  /* 0x00000000006e7805 */ /* 0x000fe4000001ff00 */
[----:B------:R-:W-:Y:S02]  /*0150*/  CS2R R104, SRZ ;  /* 0x0000000000687805 */ /* 0x000fe4000001ff00 */
[----:B------:R-:W-:Y:S02]  /*0160*/  CS2R R106, SRZ ;  /* 0x00000000006a7805 */ /* 0x000fe4000001ff00 */
[----:B------:R-:W-:Y:S02]  /*0170*/  CS2R R40, SRZ ;  /* 0x0000000000287805 */ /* 0x000fe4000001ff00 */
[----:B------:R-:W-:Y:S01]  /*0180*/  CS2R R42, SRZ ;  /* 0x00000000002a7805 */ /* 0x000fe2000001ff00 */
[----:B-1----:R-:W-:Y:S01]  /*0190*/  VIADD R0, R9, 0x3f ;  /* 0x0000003f09007836 */ /* 0x002fe20000000000 */
[----:B------:R-:W1:Y:S01]  /*01a0*/  S2UR UR12, SR_CgaCtaId ;  /* 0x00000000000c79c3 */ /* 0x000e620000008800 */
[----:B------:R-:W-:-:S02]  /*01b0*/  CS2R R76, SRZ ;  /* 0x00000000004c7805 */ /* 0x000fc4000001ff00 */
[----:B------:R-:W-:Y:S02]  /*01c0*/  CS2R R78, SRZ ;  /* 0x00000000004e7805 */ /* 0x000fe4000001ff00 */
[----:B------:R-:W-:Y:S02]  /*01d0*/  CS2R R44, SRZ ;  /* 0x00000000002c7805 */ /* 0x000fe4000001ff00 */
[----:B------:R-:W-:Y:S02]  /*01e0*/  SHF.R.S32.HI R3, RZ, 0x1f, R0 ;  /* 0x0000001fff037819 */ /* 0x000fe40000011400 */
[----:B------:R-:W-:Y:S02]  /*01f0*/  CS2R R46, SRZ ;  /* 0x00000000002e7805 */ /* 0x000fe4000001ff00 */
[----:B------:R-:W-:Y:S02]  /*0200*/  CS2R R80, SRZ ;  /* 0x0000000000507805 */ /* 0x000fe4000001ff00 */
[----:B0-----:R-:W-:Y:S01]  /*0210*/  I2FP.F32.U32 R5, UR4 ;  /* 0x0000000400057c45 */ /* 0x001fe20008201000 */
[----:B------:R-:W-:Y:S01]  /*0220*/  ULDC UR4, c[0x0][0x150] ;  /* 0x0000540000047ab9 */ /* 0x000fe20000000800 */
[----:B------:R-:W-:-:S02]  /*0230*/  LEA.HI R3, R3, R0, RZ, 0x6 ;  /* 0x0000000003037211 */ /* 0x000fc400078f30ff */
[----:B------:R-:W-:Y:S02]  /*0240*/  CS2R R82, SRZ ;  /* 0x0000000000527805 */ /* 0x000fe4000001ff00 */
[----:B------:R-:W-:Y:S01]  /*0250*/  CS2R R48, SRZ ;  /* 0x0000000000307805 */ /* 0x000fe2000001ff00 */
[----:B------:R-:W-:Y:S01]  /*0260*/  FMUL R5, R5, UR4 ;  /* 0x0000000405057c20 */ /* 0x000fe20008400000 */
[----:B------:R-:W-:Y:S02]  /*0270*/  SHF.R.S32.HI R3, RZ, 0x6, R3 ;  /* 0x00000006ff037819 */ /* 0x000fe40000011403 */
[----:B------:R-:W-:Y:S01]  /*0280*/  CS2R R50, SRZ ;  /* 0x0000000000327805 */ /* 0x000fe2000001ff00 */
[----:B--2---:R-:W-:Y:S01]  /*0290*/  VIADD R14, R14, 0x1f ;  /* 0x0000001f0e0e7836 */ /* 0x004fe20000000000 */
[----:B------:R-:W-:Y:S02]  /*02a0*/  CS2R R84, SRZ ;  /* 0x0000000000547805 */ /* 0x000fe4000001ff00 */
[----:B------:R-:W-:Y:S01]  /*02b0*/  CS2R R86, SRZ ;  /* 0x0000000000567805 */ /* 0x000fe2000001ff00 */
[----:B------:R-:W-:Y:S01]  /*02c0*/  IMAD.SHL.U32 R4, R3, 0x8, RZ ;  /* 0x0000000803047824 */ /* 0x000fe200078e00ff */
[----:B------:R-:W0:Y:S01]  /*02d0*/  F2I.U32.TRUNC.NTZ R5, R5 ;  /* 0x0000000500057305 */ /* 0x000e22000020f000 */
[----:B------:R-:W-:-:S02]  /*02e0*/  CS2R R116, SRZ ;  /* 0x0000000000747805 */ /* 0x000fc4000001ff00 */
[----:B------:R-:W-:Y:S02]  /*02f0*/  CS2R R118, SRZ ;  /* 0x0000000000767805 */ /* 0x000fe4000001ff00 */
[----:B------:R-:W-:Y:S01]  /*0300*/  IABS R7, R4 ;  /* 0x0000000400077213 */ /* 0x000fe20000000000 */
[----:B-1----:R-:W-:Y:S02]  /*0310*/  USHF.L.U32 UR5, UR12, 0x8, URZ ;  /* 0x000000080c057899 */ /* 0x002fe4000800063f */
[----:B------:R-:W-:Y:S01]  /*0320*/  ULEA UR12, UR12, UR6, 0x18 ;  /* 0x000000060c0c7291 */ /* 0x000fe2000f8ec03f */
[----:B------:R-:W1:Y:S01]  /*0330*/  I2F.RP R0, R7 ;  /* 0x0000000700007306 */ /* 0x000e620000209400 */
[----:B------:R-:W-:Y:S01]  /*0340*/  ULOP3.LUT UR5, UR5, 0x100, URZ, 0xc0, !UPT ;  /* 0x0000010005057892 */ /* 0x000fe2000f8ec03f */
[----:B0-----:R-:W-:-:S06]  /*0350*/  IABS R13, R5 ;  /* 0x00000005000d7213 */ /* 0x001fcc0000000000 */
[----:B-1----:R-:W0:Y:S02]  /*0360*/  MUFU.RCP R0, R0 ;  /* 0x0000000000007308 */ /* 0x002e240000001000 */
[----:B0-----:R-:W-:Y:S01]  /*0370*/  VIADD R2, R0, 0xffffffe ;  /* 0x0ffffffe00027836 */ /* 0x001fe20000000000 */
[----:B------:R-:W-:-:S05]  /*0380*/  IABS R0, R4 ;  /* 0x0000000400007213 */ /* 0x000fca0000000000 */
[----:B------:R0:W1:Y:S01]  /*0390*/  F2I.FTZ.U32.TRUNC.NTZ R3, R2 ;  /* 0x0000000200037305 */ /* 0x000062000021f000 */
[----:B------:R-:W-:Y:S02]  /*03a0*/  IMAD.MOV R0, RZ, RZ, -R0 ;  /* 0x000000ffff007224 */ /* 0x000fe400078e0a00 */
[----:B0-----:R-:W-:Y:S02]  /*03b0*/  IMAD.MOV.U32 R2, RZ, RZ, RZ ;  /* 0x000000ffff027224 */ /* 0x001fe400078e00ff */
[----:B-1----:R-:W-:-:S04]  /*03c0*/  IMAD.MOV R6, RZ, RZ, -R3 ;  /* 0x000000ffff067224 */ /* 0x002fc800078e0a03 */
[----:B------:R-:W-:-:S04]  /*03d0*/  IMAD R11, R6, R7, RZ ;  /* 0x00000007060b7224 */ /* 0x000fc800078e02ff */
[----:B------:R-:W-:-:S06]  /*03e0*/  IMAD.HI.U32 R2, R3, R11, R2 ;  /* 0x0000000b03027227 */ /* 0x000fcc00078e0002 */
[----:B------:R-:W-:-:S04]  /*03f0*/  IMAD.HI.U32 R2, R2, R13, RZ ;  /* 0x0000000d02027227 */ /* 0x000fc800078e00ff */
[----:B------:R-:W-:-:S05]  /*0400*/  IMAD R0, R2, R0, R13 ;  /* 0x0000000002007224 */ /* 0x000fca00078e020d */
[----:B------:R-:W-:-:S13]  /*0410*/  ISETP.GT.U32.AND P1, PT, R7, R0, PT ;  /* 0x000000000700720c */ /* 0x000fda0003f24070 */
[----:B------:R-:W-:Y:S02]  /*0420*/  @!P1 IMAD.IADD R0, R0, 0x1, -R7 ;  /* 0x0000000100009824 */ /* 0x000fe400078e0a07 */
[----:B------:R-:W-:Y:S01]  /*0430*/  @!P1 VIADD R2, R2, 0x1 ;  /* 0x0000000102029836 */ /* 0x000fe20000000000 */
[----:B------:R-:W-:Y:S02]  /*0440*/  ISETP.NE.AND P1, PT, R4, RZ, PT ;  /* 0x000000ff0400720c */ /* 0x000fe40003f25270 */
[----:B------:R-:W-:Y:S02]  /*0450*/  ISETP.GE.U32.AND P0, PT, R0, R7, PT ;  /* 0x000000070000720c */ /* 0x000fe40003f06070 */
[----:B------:R-:W-:-:S04]  /*0460*/  LOP3.LUT R0, R5, R4, RZ, 0x3c, !PT ;  /* 0x0000000405007212 */ /* 0x000fc800078e3cff */
[----:B------:R-:W-:Y:S01]  /*0470*/  ISETP.GE.AND P2, PT, R0, RZ, PT ;  /* 0x000000ff0000720c */ /* 0x000fe20003f46270 */
[----:B------:R-:W-:-:S05]  /*0480*/  VIADD R0, R8, 0x1ff ;  /* 0x000001ff08007836 */ /* 0x000fca0000000000 */
[----:B------:R-:W-:Y:S01]  /*0490*/  SHF.R.S32.HI R3, RZ, 0x1f, R0 ;  /* 0x0000001fff037819 */ /* 0x000fe20000011400 */
[----:B------:R-:W-:-:S03]  /*04a0*/  @P0 VIADD R2, R2, 0x1 ;  /* 0x0000000102020836 */ /* 0x000fc60000000000 */
[----:B------:R-:W-:-:S03]  /*04b0*/  LEA.HI R3, R3, R0, RZ, 0x9 ;  /* 0x0000000003037211 */ /* 0x000fc600078f48ff */
[----:B------:R-:W-:Y:S01]  /*04c0*/  @!P2 IMAD.MOV R2, RZ, RZ, -R2 ;  /* 0x000000ffff02a224 */ /* 0x000fe200078e0a02 */
[----:B------:R-:W-:-:S05]  /*04d0*/  @!P1 LOP3.LUT R2, RZ, R4, RZ, 0x33, !PT ;  /* 0x00000004ff029212 */ /* 0x000fca00078e33ff */
[----:B------:R-:W-:Y:S02]  /*04e0*/  IMAD.SHL.U32 R6, R2, 0x8, RZ ;  /* 0x0000000802067824 */ /* 0x000fe400078e00ff */
[----:B------:R-:W-:-:S03]  /*04f0*/  IMAD.MOV R2, RZ, RZ, -R2 ;  /* 0x000000ffff027224 */ /* 0x000fc600078e0a02 */
[----:B------:R-:W-:Y:S01]  /*0500*/  LEA.HI.SX32 R3, R3, -R6, 0x17 ;  /* 0x8000000603037211 */ /* 0x000fe200078fbaff */
[----:B------:R-:W-:-:S03]  /*0510*/  IMAD R4, R4, R2, R5 ;  /* 0x0000000204047224 */ /* 0x000fc600078e0205 */
[----:B------:R-:W-:Y:S02]  /*0520*/  VIMNMX R13, R3, 0x8, PT ;  /* 0x00000008030d7848 */ /* 0x000fe40003fe0100 */
[----:B------:R-:W-:Y:S02]  /*0530*/  IABS R11, R4 ;  /* 0x00000004000b7213 */ /* 0x000fe40000000000 */
[----:B------:R-:W-:-:S04]  /*0540*/  IABS R7, R13 ;  /* 0x0000000d00077213 */ /* 0x000fc80000000000 */
[----:B------:R-:W0:Y:S08]  /*0550*/  I2F.RP R0, R7 ;  /* 0x0000000700007306 */ /* 0x000e300000209400 */
[----:B0-----:R-:W0:Y:S02]  /*0560*/  MUFU.RCP R0, R0 ;  /* 0x0000000000007308 */ /* 0x001e240000001000 */
[----:B0-----:R-:W-:-:S06]  /*0570*/  VIADD R3, R0, 0xffffffe ;  /* 0x0ffffffe00037836 */ /* 0x001fcc0000000000 */
[----:B------:R-:W0:Y:S02]  /*0580*/  F2I.FTZ.U32.TRUNC.NTZ R3, R3 ;  /* 0x0000000300037305 */ /* 0x000e24000021f000 */
[----:B0-----:R-:W-:-:S04]  /*0590*/  IMAD.MOV R10, RZ, RZ, -R3 ;  /* 0x000000ffff0a7224 */ /* 0x001fc800078e0a03 */
[----:B------:R-:W-:Y:S01]  /*05a0*/  IMAD.MOV.U32 R2, RZ, RZ, R10 ;  /* 0x000000ffff027224 */ /* 0x000fe200078e000a */
[----:B------:R-:W-:-:S03]  /*05b0*/  IABS R10, R13 ;  /* 0x0000000d000a7213 */ /* 0x000fc60000000000 */
[----:B------:R-:W-:Y:S02]  /*05c0*/  IMAD R5, R2, R7, RZ ;  /* 0x0000000702057224 */ /* 0x000fe400078e02ff */
[----:B------:R-:W-:Y:S02]  /*05d0*/  IMAD.MOV.U32 R2, RZ, RZ, RZ ;  /* 0x000000ffff027224 */ /* 0x000fe400078e00ff */
[----:B------:R-:W-:Y:S02]  /*05e0*/  IMAD.MOV R0, RZ, RZ, -R10 ;  /* 0x000000ffff007224 */ /* 0x000fe400078e0a0a */
        /* <DEDUP_REMOVED lines=9> */
[----:B------:R-:W-:-:S07]  /*0680*/  ISETP.GE.AND P2, PT, R0, RZ, PT ;  /* 0x000000ff0000720c */ /* 0x000fce0003f46270 */
[----:B------:R-:W-:Y:S01]  /*0690*/  @P0 VIADD R2, R2, 0x1 ;  /* 0x0000000102020836 */ /* 0x000fe20000000000 */
[----:B------:R-:W-:-:S05]  /*06a0*/  ISETP.GE.AND P0, PT, R14, 0x20, PT ;  /* 0x000000200e00780c */ /* 0x000fca0003f06270 */
[----:B------:R-:W-:Y:S01]  /*06b0*/  @!P2 IMAD.MOV R2, RZ, RZ, -R2 ;  /* 0x000000ffff02a224 */ /* 0x000fe200078e0a02 */
[----:B------:R-:W-:-:S05]  /*06c0*/  @!P1 LOP3.LUT R2, RZ, R13, RZ, 0x33, !PT ;  /* 0x0000000dff029212 */ /* 0x000fca00078e33ff */
[----:B------:R-:W-:Y:S02]  /*06d0*/  IMAD.MOV R0, RZ, RZ, -R2 ;  /* 0x000000ffff007224 */ /* 0x000fe400078e0a02 */
[----:B------:R-:W-:Y:S02]  /*06e0*/  IMAD.SHL.U32 R2, R2, 0x40, RZ ;  /* 0x0000004002027824 */ /* 0x000fe400078e00ff */
[----:B------:R-:W-:Y:S01]  /*06f0*/  IMAD R0, R13, R0, R4 ;  /* 0x000000000d007224 */ /* 0x000fe200078e0204 */
[----:B------:R-:W-:Y:S01]  /*0700*/  CS2R R4, SRZ ;  /* 0x0000000000047805 */ /* 0x000fe2000001ff00 */
[----:B------:R-:W0:Y:S02]  /*0710*/  S2R R13, SR_TID.X ;  /* 0x00000000000d7919 */ /* 0x000e240000002100 */
[----:B------:R-:W-:Y:S01]  /*0720*/  IMAD.IADD R0, R6, 0x1, R0 ;  /* 0x0000000106007824 */ /* 0x000fe200078e0200 */
[----:B------:R-:W-:-:S04]  /*0730*/  CS2R R6, SRZ ;  /* 0x0000000000067805 */ /* 0x000fc8000001ff00 */
[----:B------:R-:W-:-:S13]  /*0740*/  R2UR UR4, R0 ;  /* 0x00000000000472ca */ /* 0x000fda00000e0000 */
[----:B------:R-:W-:Y:S01]  /*0750*/  ULEA UR4, UR4, UR5, 0x9 ;  /* 0x0000000504047291 */ /* 0x000fe2000f8e483f */
[----:B0-----:R-:W-:-:S05]  /*0760*/  LOP3.LUT R0, R13, 0x7f, RZ, 0xc0, !PT ;  /* 0x0000007f0d007812 */ /* 0x001fca00078ec0ff */
[----:B------:R-:W-:-:S04]  /*0770*/  VIADD R0, R0, UR4 ;  /* 0x0000000400007c36 */ /* 0x000fc80008000000 */
[----:B------:R-:W-:Y:S01]  /*0780*/  VIADD R3, R0, 0x80 ;  /* 0x0000008000037836 */ /* 0x000fe20000000000 */
[----:B------:R-:W-:Y:S06]  /*0790*/  @!P0 BRA `(.L_x_0) ;  /* 0x0000005400808947 */ /* 0x000fec0003800000 */
[----:B------:R-:W-:Y:S01]  /*07a0*/  IABS R20, R8 ;  /* 0x0000000800147213 */ /* 0x000fe20000000000 */
[----:B------:R-:W-:Y:S01]  /*07b0*/  ULDC UR4, c[0x0][0x240] ;  /* 0x0000900000047ab9 */ /* 0x000fe20000000800 */
[----:B------:R-:W-:Y:S01]  /*07c0*/  IABS R26, R9 ;  /* 0x00000009001a7213 */ /* 0x000fe20000000000 */
[----:B------:R-:W-:Y:S01]  /*07d0*/  ULDC.64 UR8, c[0x0][0x218] ;  /* 0x0000860000087ab9 */ /* 0x000fe20000000a00 */
[----:B------:R-:W0:Y:S01]  /*07e0*/  I2F.RP R11, R20 ;  /* 0x00000014000b7306 */ /* 0x000e220000209400 */
[----:B------:R-:W-:Y:S01]  /*07f0*/  IABS R17, R3 ;  /* 0x0000000300117213 */ /* 0x000fe20000000000 */
[----:B------:R-:W1:Y:S01]  /*0800*/  LDC R188, c[0x0][0x238] ;  /* 0x00008e00ffbc7b82 */ /* 0x000e620000000800 */
[----:B------:R-:W-:Y:S01]  /*0810*/  LEA.HI R12, R13, R2, RZ, 0x1b ;  /* 0x000000020d0c7211 */ /* 0x000fe200078fd8ff */
[----:B------:R-:W-:Y:S01]  /*0820*/  ULDC UR6, c[0x0][0x234] ;  /* 0x00008d0000067ab9 */ /* 0x000fe20000000800 */
[----:B------:R-:W-:Y:S01]  /*0830*/  IABS R19, R0 ;  /* 0x0000000000137213 */ /* 0x000fe20000000000 */
[----:B------:R-:W-:Y:S01]  /*0840*/  USHF.R.U32.HI UR13, URZ, 0x4, UR12 ;  /* 0x000000043f0d7899 */ /* 0x000fe2000801160c */
[----:B------:R-:W-:Y:S01]  /*0850*/  ISETP.GE.AND P6, PT, R0, RZ, PT ;  /* 0x000000ff0000720c */ /* 0x000fe20003fc6270 */
[----:B------:R-:W2:Y:S01]  /*0860*/  I2F.RP R10, R26 ;  /* 0x0000001a000a7306 */ /* 0x000ea20000209400 */
[----:B------:R-:W-:Y:S01]  /*0870*/  VIADD R4, R12, 0x3c ;  /* 0x0000003c0c047836 */ /* 0x000fe20000000000 */
[----:B------:R-:W-:Y:S01]  /*0880*/  USGXT.U32 UR13, UR13, 0xe ;  /* 0x0000000e0d0d789a */ /* 0x000fe20008000000 */
[----:B------:R-:W-:Y:S01]  /*0890*/  CS2R R120, SRZ ;  /* 0x0000000000787805 */ /* 0x000fe2000001ff00 */
[----:B------:R-:W-:Y:S01]  /*08a0*/  UMOV UR5, URZ ;  /* 0x0000003f00057c82 */ /* 0x000fe20008000000 */
[----:B------:R-:W-:Y:S01]  /*08b0*/  ULDC.64 UR18, c[0x0][0x210] ;  /* 0x0000840000127ab9 */ /* 0x000fe20000000a00 */
[----:B------:R-:W-:Y:S01]  /*08c0*/  ISETP.GE.AND P3, PT, R4, RZ, PT ;  /* 0x000000ff0400720c */ /* 0x000fe20003f66270 */
[----:B------:R-:W-:Y:S01]  /*08d0*/  ULDC UR7, c[0x0][0x230] ;  /* 0x00008c0000077ab9 */ /* 0x000fe20000000800 */
[----:B0-----:R-:W0:Y:S01]  /*08e0*/  MUFU.RCP R11, R11 ;  /* 0x0000000b000b7308 */ /* 0x001e220000001000 */
[----:B------:R-:W-:-:S02]  /*08f0*/  CS2R R122, SRZ ;  /* 0x00000000007a7805 */ /* 0x000fc4000001ff00 */
[----:B------:R-:W-:Y:S02]  /*0900*/  CS2R R124, SRZ ;  /* 0x00000000007c7805 */ /* 0x000fe4000001ff00 */
[----:B------:R-:W-:Y:S02]  /*0910*/  CS2R R126, SRZ ;  /* 0x00000000007e7805 */ /* 0x000fe4000001ff00 */
[----:B------:R-:W-:Y:S02]  /*0920*/  CS2R R128, SRZ ;  /* 0x0000000000807805 */ /* 0x000fe4000001ff00 */
[----:B------:R-:W-:Y:S02]  /*0930*/  CS2R R130, SRZ ;  /* 0x0000000000827805 */ /* 0x000fe4000001ff00 */
[----:B------:R-:W-:Y:S02]  /*0940*/  CS2R R132, SRZ ;  /* 0x0000000000847805 */ /* 0x000fe4000001ff00 */
[----:B------:R-:W-:Y:S01]  /*0950*/  CS2R R134, SRZ ;  /* 0x0000000000867805 */ /* 0x000fe2000001ff00 */
[----:B--2---:R-:W2:Y:S01]  /*0960*/  MUFU.RCP R10, R10 ;  /* 0x0000000a000a7308 */ /* 0x004ea20000001000 */
[----:B------:R-:W-:Y:S01]  /*0970*/  CS2R R136, SRZ ;  /* 0x0000000000887805 */ /* 0x000fe2000001ff00 */
[C---:B-1----:R-:W-:Y:S01]  /*0980*/  IMAD R171, R188.reuse, 0x15, RZ ;  /* 0x00000015bcab7824 */ /* 0x042fe200078e02ff */
[----:B------:R-:W-:Y:S01]  /*0990*/  CS2R R138, SRZ ;  /* 0x00000000008a7805 */ /* 0x000fe2000001ff00 */
[C---:B------:R-:W-:Y:S01]  /*09a0*/  IMAD R165, R188.reuse, 0x14, RZ ;  /* 0x00000014bca57824 */ /* 0x040fe200078e02ff */
[----:B------:R-:W-:Y:S01]  /*09b0*/  CS2R R140, SRZ ;  /* 0x00000000008c7805 */ /* 0x000fe2000001ff00 */
[C---:B------:R-:W-:Y:S01]  /*09c0*/  IMAD R248, R188.reuse, 0xa, RZ ;  /* 0x0000000abcf87824 */ /* 0x040fe200078e02ff */
[----:B------:R-:W-:Y:S01]  /*09d0*/  CS2R R142, SRZ ;  /* 0x00000000008e7805 */ /* 0x000fe2000001ff00 */
[C---:B------:R-:W-:Y:S01]  /*09e0*/  IMAD R159, R188.reuse, 0x1f, RZ ;  /* 0x0000001fbc9f7824 */ /* 0x040fe200078e02ff */
[----:B------:R-:W-:Y:S01]  /*09f0*/  CS2R R144, SRZ ;  /* 0x0000000000907805 */ /* 0x000fe2000001ff00 */
[----:B0-----:R-:W-:Y:S01]  /*0a00*/  VIADD R6, R11, 0xffffffe ;  /* 0x0ffffffe0b067836 */ /* 0x001fe20000000000 */
[----:B------:R-:W-:Y:S01]  /*0a10*/  CS2R R146, SRZ ;  /* 0x0000000000927805 */ /* 0x000fe2000001ff00 */
[C---:B------:R-:W-:Y:S01]  /*0a20*/  IMAD R179, R188.reuse, 0x1e, RZ ;  /* 0x0000001ebcb37824 */ /* 0x040fe200078e02ff */
[----:B------:R-:W-:Y:S01]  /*0a30*/  CS2R R148, SRZ ;  /* 0x0000000000947805 */ /* 0x000fe2000001ff00 */
[----:B------:R0:W1:Y:S01]  /*0a40*/  F2I.FTZ.U32.TRUNC.NTZ R7, R6 ;  /* 0x0000000600077305 */ /* 0x000062000021f000 */
[----:B------:R-:W-:Y:S01]  /*0a50*/  IMAD R175, R188, 0x1d, RZ ;  /* 0x0000001dbcaf7824 */ /* 0x000fe200078e02ff */
[----:B------:R-:W-:Y:S01]  /*0a60*/  CS2R R150, SRZ ;  /* 0x0000000000967805 */ /* 0x000fe2000001ff00 */
[----:B--2---:R-:W-:Y:S01]  /*0a70*/  VIADD R5, R10, 0xffffffe ;  /* 0x0ffffffe0a057836 */ /* 0x004fe20000000000 */
[----:B------:R-:W-:Y:S01]  /*0a80*/  CS2R R88, SRZ ;  /* 0x0000000000587805 */ /* 0x000fe2000001ff00 */
[C---:B------:R-:W-:Y:S01]  /*0a90*/  IMAD R185, R188.reuse, 0x1c, RZ ;  /* 0x0000001cbcb97824 */ /* 0x040fe200078e02ff */
[----:B------:R-:W-:Y:S01]  /*0aa0*/  CS2R R90, SRZ ;  /* 0x00000000005a7805 */ /* 0x000fe2000001ff00 */
[C---:B------:R-:W-:Y:S01]  /*0ab0*/  IMAD R245, R188.reuse, 0x1b, RZ ;  /* 0x0000001bbcf57824 */ /* 0x040fe200078e02ff */
[----:B------:R-:W-:Y:S01]  /*0ac0*/  CS2R R92, SRZ ;  /* 0x00000000005c7805 */ /* 0x000fe2000001ff00 */
[----:B0-----:R-:W-:Y:S01]  /*0ad0*/  IMAD.MOV.U32 R6, RZ, RZ, RZ ;  /* 0x000000ffff067224 */ /* 0x001fe200078e00ff */
[----:B------:R-:W0:Y:S01]  /*0ae0*/  F2I.FTZ.U32.TRUNC.NTZ R5, R5 ;  /* 0x0000000500057305 */ /* 0x000e22000021f000 */
[C---:B------:R-:W-:Y:S01]  /*0af0*/  IMAD R241, R188.reuse, 0x1a, RZ ;  /* 0x0000001abcf17824 */ /* 0x040fe200078e02ff */
[----:B------:R-:W-:Y:S01]  /*0b00*/  CS2R R94, SRZ ;  /* 0x00000000005e7805 */ /* 0x000fe2000001ff00 */
[C---:B------:R-:W-:Y:S01]  /*0b10*/  IMAD R237, R188.reuse, 0x19, RZ ;  /* 0x00000019bced7824 */ /* 0x040fe200078e02ff */
[----:B------:R-:W-:Y:S01]  /*0b20*/  CS2R R96, SRZ ;  /* 0x0000000000607805 */ /* 0x000fe2000001ff00 */
[--C-:B-1----:R-:W-:Y:S01]  /*0b30*/  IMAD.MOV R15, RZ, RZ, -R7.reuse ;  /* 0x000000ffff0f7224 */ /* 0x102fe200078e0a07 */
[----:B------:R-:W-:Y:S01]  /*0b40*/  CS2R R98, SRZ ;  /* 0x0000000000627805 */ /* 0x000fe2000001ff00 */
[C---:B------:R-:W-:Y:S01]  /*0b50*/  IMAD R233, R188.reuse, 0x18, RZ ;  /* 0x00000018bce97824 */ /* 0x040fe200078e02ff */
[----:B------:R-:W-:Y:S01]  /*0b60*/  CS2R R100, SRZ ;  /* 0x0000000000647805 */ /* 0x000fe2000001ff00 */
[----:B------:R-:W-:Y:S01]  /*0b70*/  IMAD R15, R15, R20, RZ ;  /* 0x000000140f0f7224 */ /* 0x000fe200078e02ff */
[----:B------:R-:W-:Y:S01]  /*0b80*/  CS2R R102, SRZ ;  /* 0x0000000000667805 */ /* 0x000fe2000001ff00 */
[----:B------:R-:W-:Y:S01]  /*0b90*/  IMAD R229, R188, 0x17, RZ ;  /* 0x00000017bce57824 */ /* 0x000fe200078e02ff */
[----:B------:R-:W-:Y:S01]  /*0ba0*/  CS2R R104, SRZ ;  /* 0x0000000000687805 */ /* 0x000fe2000001ff00 */
[----:B------:R-:W-:Y:S01]  /*0bb0*/  IMAD.HI.U32 R7, R7, R15, R6 ;  /* 0x0000000f07077227 */ /* 0x000fe200078e0006 */
[----:B------:R-:W-:-:S02]  /*0bc0*/  IABS R15, R4 ;  /* 0x00000004000f7213 */ /* 0x000fc40000000000 */
[----:B------:R-:W-:Y:S02]  /*0bd0*/  CS2R R106, SRZ ;  /* 0x00000000006a7805 */ /* 0x000fe4000001ff00 */
[----:B------:R-:W-:Y:S01]  /*0be0*/  CS2R R108, SRZ ;  /* 0x00000000006c7805 */ /* 0x000fe2000001ff00 */
[----:B0-----:R-:W-:Y:S01]  /*0bf0*/  IMAD.MOV R11, RZ, RZ, -R5 ;  /* 0x000000ffff0b7224 */ /* 0x001fe200078e0a05 */
[----:B------:R-:W-:Y:S01]  /*0c00*/  CS2R R110, SRZ ;  /* 0x00000000006e7805 */ /* 0x000fe2000001ff00 */
[----:B------:R-:W-:Y:S01]  /*0c10*/  IMAD.HI.U32 R10, R7, R17, RZ ;  /* 0x00000011070a7227 */ /* 0x000fe200078e00ff */
[----:B------:R-:W-:Y:S02]  /*0c20*/  CS2R R112, SRZ ;  /* 0x0000000000707805 */ /* 0x000fe4000001ff00 */
[----:B------:R-:W-:Y:S02]  /*0c30*/  CS2R R114, SRZ ;  /* 0x0000000000727805 */ /* 0x000fe4000001ff00 */
[----:B------:R-:W-:Y:S01]  /*0c40*/  CS2R R116, SRZ ;  /* 0x0000000000747805 */ /* 0x000fe2000001ff00 */
[----:B------:R-:W-:Y:S01]  /*0c50*/  IMAD.MOV R10, RZ, RZ, -R10 ;  /* 0x000000ffff0a7224 */ /* 0x000fe200078e0a0a */
[----:B------:R-:W-:Y:S01]  /*0c60*/  CS2R R118, SRZ ;  /* 0x0000000000767805 */ /* 0x000fe2000001ff00 */
[----:B------:R-:W-:Y:S01]  /*0c70*/  IMAD R11, R11, R26, RZ ;  /* 0x0000001a0b0b7224 */ /* 0x000fe200078e02ff */
[----:B------:R-:W-:Y:S01]  /*0c80*/  CS2R R56, SRZ ;  /* 0x0000000000387805 */ /* 0x000fe2000001ff00 */
[----:B------:R-:W-:Y:S01]  /*0c90*/  IMAD R17, R20, R10, R17 ;  /* 0x0000000a14117224 */ /* 0x000fe200078e0211 */
[----:B------:R-:W-:Y:S01]  /*0ca0*/  CS2R R58, SRZ ;  /* 0x00000000003a7805 */ /* 0x000fe2000001ff00 */
[----:B------:R-:W-:Y:S01]  /*0cb0*/  IMAD.MOV.U32 R4, RZ, RZ, RZ ;  /* 0x000000ffff047224 */ /* 0x000fe200078e00ff */
[----:B------:R-:W-:Y:S01]  /*0cc0*/  CS2R R60, SRZ ;  /* 0x00000000003c7805 */ /* 0x000fe2000001ff00 */
[----:B------:R-:W-:Y:S01]  /*0cd0*/  VIADD R6, R12, 0x1c ;  /* 0x0000001c0c067836 */ /* 0x000fe20000000000 */
[----:B------:R-:W-:Y:S01]  /*0ce0*/  ISETP.GT.U32.AND P0, PT, R20, R17, PT ;  /* 0x000000111400720c */ /* 0x000fe20003f04070 */
[----:B------:R-:W-:Y:S01]  /*0cf0*/  IMAD.HI.U32 R4, R5, R11, R4 ;  /* 0x0000000b05047227 */ /* 0x000fe200078e0004 */
[----:B------:R-:W-:-:S02]  /*0d00*/  SHF.R.U32.HI R12, RZ, 0x5, R13 ;  /* 0x00000005ff0c7819 */ /* 0x000fc4000001160d */
[----:B------:R-:W-:Y:S02]  /*0d10*/  CS2R R62, SRZ ;  /* 0x00000000003e7805 */ /* 0x000fe4000001ff00 */
[----:B------:R-:W-:Y:S01]  /*0d20*/  IABS R21, R6 ;  /* 0x0000000600157213 */ /* 0x000fe20000000000 */
[----:B------:R-:W-:Y:S01]  /*0d30*/  IMAD.HI.U32 R11, R7, R19, RZ ;  /* 0x00000013070b7227 */ /* 0x000fe200078e00ff */
[----:B------:R-:W-:Y:S02]  /*0d40*/  ISETP.GE.AND P4, PT, R6, RZ, PT ;  /* 0x000000ff0600720c */ /* 0x000fe40003f86270 */
[----:B------:R-:W-:Y:S02]  /*0d50*/  CS2R R64, SRZ ;  /* 0x0000000000407805 */ /* 0x000fe4000001ff00 */
[----:B------:R-:W-:Y:S01]  /*0d60*/  SGXT.U32 R7, R12, 0x2 ;  /* 0x000000020c07781a */ /* 0x000fe20000000000 */
[----:B------:R-:W-:Y:S01]  /*0d70*/  IMAD.MOV R11, RZ, RZ, -R11 ;  /* 0x000000ffff0b7224 */ /* 0x000fe200078e0a0b */
[----:B------:R-:W-:Y:S01]  /*0d80*/  CS2R R66, SRZ ;  /* 0x0000000000427805 */ /* 0x000fe2000001ff00 */
[----:B------:R-:W-:Y:S01]  /*0d90*/  IMAD.HI.U32 R5, R4, R15, RZ ;  /* 0x0000000f04057227 */ /* 0x000fe200078e00ff */
[----:B------:R-:W-:-:S02]  /*0da0*/  LOP3.LUT R28, R2, R7, RZ, 0xfc, !PT ;  /* 0x00000007021c7212 */ /* 0x000fc400078efcff */
[----:B------:R-:W-:Y:S02]  /*0db0*/  CS2R R68, SRZ ;  /* 0x0000000000447805 */ /* 0x000fe4000001ff00 */
[----:B------:R-:W-:Y:S01]  /*0dc0*/  CS2R R70, SRZ ;  /* 0x0000000000467805 */ /* 0x000fe2000001ff00 */
[----:B------:R-:W-:Y:S01]  /*0dd0*/  IMAD R19, R20, R11, R19 ;  /* 0x0000000b14137224 */ /* 0x000fe200078e0213 */
[C---:B------:R-:W-:Y:S01]  /*0de0*/  LOP3.LUT R30, R28.reuse, 0x30, RZ, 0xfc, !PT ;  /* 0x000000301c1e7812 */ /* 0x040fe200078efcff */
[----:B------:R-:W-:Y:S01]  /*0df0*/  @!P0 IMAD.IADD R17, R17, 0x1, -R20 ;  /* 0x0000000111118824 */ /* 0x000fe200078e0a14 */
[----:B------:R-:W-:Y:S01]  /*0e00*/  LOP3.LUT R32, R28, 0x2c, RZ, 0xfc, !PT ;  /* 0x0000002c1c207812 */ /* 0x000fe200078efcff */
[----:B------:R-:W-:Y:S01]  /*0e10*/  IMAD.HI.U32 R6, R4, R21, RZ ;  /* 0x0000001504067227 */ /* 0x000fe200078e00ff */
[----:B------:R-:W-:Y:S02]  /*0e20*/  ISETP.GT.U32.AND P2, PT, R20, R19, PT ;  /* 0x000000131400720c */ /* 0x000fe40003f44070 */
[----:B------:R-:W-:-:S02]  /*0e30*/  CS2R R72, SRZ ;  /* 0x0000000000487805 */ /* 0x000fc4000001ff00 */
[----:B------:R-:W-:Y:S01]  /*0e40*/  ISETP.GT.U32.AND P0, PT, R20, R17, PT ;  /* 0x000000111400720c */ /* 0x000fe20003f04070 */
[----:B------:R-:W-:Y:S01]  /*0e50*/  IMAD.MOV R5, RZ, RZ, -R5 ;  /* 0x000000ffff057224 */ /* 0x000fe200078e0a05 */
[----:B------:R-:W-:Y:S01]  /*0e60*/  LOP3.LUT R34, R28, 0x28, RZ, 0xfc, !PT ;  /* 0x000000281c227812 */ /* 0x000fe200078efcff */
[----:B------:R-:W-:Y:S01]  /*0e70*/  IMAD.MOV R6, RZ, RZ, -R6 ;  /* 0x000000ffff067224 */ /* 0x000fe200078e0a06 */
[----:B------:R-:W-:Y:S01]  /*0e80*/  IABS R23, R30 ;  /* 0x0000001e00177213 */ /* 0x000fe20000000000 */
[C---:B------:R-:W-:Y:S01]  /*0e90*/  IMAD R5, R26.reuse, R5, R15 ;  /* 0x000000051a057224 */ /* 0x040fe200078e020f */
[----:B------:R-:W-:Y:S01]  /*0ea0*/  IABS R25, R32 ;  /* 0x0000002000197213 */ /* 0x000fe20000000000 */
[----:B------:R-:W-:Y:S01]  /*0eb0*/  IMAD R18, R26, R6, R21 ;  /* 0x000000061a127224 */ /* 0x000fe200078e0215 */
[----:B------:R-:W-:Y:S01]  /*0ec0*/  LOP3.LUT R6, R28, 0x38, RZ, 0xfc, !PT ;  /* 0x000000381c067812 */ /* 0x000fe200078efcff */
[----:B------:R-:W-:Y:S01]  /*0ed0*/  IMAD.HI.U32 R10, R4, R23, RZ ;  /* 0x00000017040a7227 */ /* 0x000fe200078e00ff */
[----:B------:R-:W-:-:S02]  /*0ee0*/  IABS R27, R34 ;  /* 0x00000022001b7213 */ /* 0x000fc40000000000 */
[----:B------:R-:W-:Y:S02]  /*0ef0*/  CS2R R74, SRZ ;  /* 0x00000000004a7805 */ /* 0x000fe4000001ff00 */
[----:B------:R-:W-:Y:S01]  /*0f00*/  IABS R15, R6 ;  /* 0x00000006000f7213 */ /* 0x000fe20000000000 */
[--C-:B------:R-:W-:Y:S01]  /*0f10*/  @!P2 IMAD.IADD R19, R19, 0x1, -R20.reuse ;  /* 0x000000011313a824 */ /* 0x100fe200078e0a14 */
[----:B------:R-:W-:Y:S01]  /*0f20*/  ISETP.GE.AND P5, PT, R6, RZ, PT ;  /* 0x000000ff0600720c */ /* 0x000fe20003fa6270 */
[----:B------:R-:W-:Y:S01]  /*0f30*/  @!P0 IMAD.IADD R17, R17, 0x1, -R20 ;  /* 0x0000000111118824 */ /* 0x000fe200078e0a14 */
[----:B------:R-:W-:Y:S01]  /*0f40*/  ISETP.GE.AND P0, PT, R3, RZ, PT ;  /* 0x000000ff0300720c */ /* 0x000fe20003f06270 */
[----:B------:R-:W-:Y:S01]  /*0f50*/  IMAD.HI.U32 R6, R4, R15, RZ ;  /* 0x0000000f04067227 */ /* 0x000fe200078e00ff */
[----:B------:R-:W-:Y:S02]  /*0f60*/  ISETP.GT.U32.AND P2, PT, R20, R19, PT ;  /* 0x000000131400720c */ /* 0x000fe40003f44070 */
[----:B------:R-:W-:-:S02]  /*0f70*/  CS2R R76, SRZ ;  /* 0x00000000004c7805 */ /* 0x000fc4000001ff00 */
[----:B------:R-:W-:Y:S01]  /*0f80*/  LOP3.LUT R7, R28, 0x34, RZ, 0xfc, !PT ;  /* 0x000000341c077812 */ /* 0x000fe200078efcff */
[----:B------:R-:W-:Y:S01]  /*0f90*/  IMAD.HI.U32 R11, R4, R25, RZ ;  /* 0x00000019040b7227 */ /* 0x000fe200078e00ff */
[----:B------:R-:W-:Y:S02]  /*0fa0*/  LOP3.LUT R35, R28, 0x24, RZ, 0xfc, !PT ;  /* 0x000000241c237812 */ /* 0x000fe400078efcff */
[----:B------:R-:W-:Y:S02]  /*0fb0*/  CS2R R78, SRZ ;  /* 0x00000000004e7805 */ /* 0x000fe4000001ff00 */
[----:B------:R-:W-:Y:S01]  /*0fc0*/  IABS R21, R7 ;  /* 0x0000000700157213 */ /* 0x000fe20000000000 */
[----:B------:R-:W-:Y:S01]  /*0fd0*/  IMAD.HI.U32 R12, R4, R27, RZ ;  /* 0x0000001b040c7227 */ /* 0x000fe200078e00ff */
[----:B------:R-:W-:Y:S02]  /*0fe0*/  ISETP.GE.AND P1, PT, R7, RZ, PT ;  /* 0x000000ff0700720c */ /* 0x000fe40003f26270 */
[----:B------:R-:W-:-:S02]  /*0ff0*/  CS2R R80, SRZ ;  /* 0x0000000000507805 */ /* 0x000fc4000001ff00 */
[----:B------:R-:W-:Y:S01]  /*1000*/  LOP3.LUT R36, R28, 0x20, RZ, 0xfc, !PT ;  /* 0x000000201c247812 */ /* 0x000fe200078efcff */
[----:B------:R-:W-:Y:S01]  /*1010*/  @!P0 IMAD.MOV R17, RZ, RZ, -R17 ;  /* 0x000000ffff118224 */ /* 0x000fe200078e0a11 */
[----:B------:R-:W-:Y:S01]  /*1020*/  ISETP.GT.U32.AND P0, PT, R26, R5, PT ;  /* 0x000000051a00720c */ /* 0x000fe20003f04070 */
[----:B------:R-:W-:Y:S01]  /*1030*/  @!P2 IMAD.IADD R19, R19, 0x1, -R20 ;  /* 0x000000011313a824 */ /* 0x000fe200078e0a14 */
[----:B------:R-:W-:Y:S01]  /*1040*/  ISETP.NE.AND P2, PT, R8, RZ, PT ;  /* 0x000000ff0800720c */ /* 0x000fe20003f45270 */
[----:B------:R-:W-:Y:S01]  /*1050*/  IMAD.MOV R6, RZ, RZ, -R6 ;  /* 0x000000ffff067224 */ /* 0x000fe200078e0a06 */
[----:B------:R-:W-:Y:S01]  /*1060*/  LOP3.LUT R8, RZ, R8, RZ, 0x33, !PT ;  /* 0x00000008ff087212 */ /* 0x000fe200078e33ff */
[----:B------:R-:W-:Y:S01]  /*1070*/  @!P6 IMAD.MOV R19, RZ, RZ, -R19 ;  /* 0x000000ffff13e224 */ /* 0x000fe200078e0a13 */
[----:B------:R-:W-:Y:S01]  /*1080*/  ISETP.GT.U32.AND P6, PT, R26, R18, PT ;  /* 0x000000121a00720c */ /* 0x000fe20003fc4070 */
[----:B------:R-:W-:Y:S01]  /*1090*/  IMAD.MOV R10, RZ, RZ, -R10 ;  /* 0x000000ffff0a7224 */ /* 0x000fe200078e0a0a */
[C---:B------:R-:W-:Y:S01]  /*10a0*/  LOP3.LUT R37, R28.reuse, 0x18, RZ, 0xfc, !PT ;  /* 0x000000181c257812 */ /* 0x040fe200078efcff */
[----:B------:R-:W-:Y:S01]  /*10b0*/  IMAD.MOV R11, RZ, RZ, -R11 ;  /* 0x000000ffff0b7224 */ /* 0x000fe200078e0a0b */
[C---:B------:R-:W-:Y:S01]  /*10c0*/  LOP3.LUT R38, R28.reuse, 0x14, RZ, 0xfc, !PT ;  /* 0x000000141c267812 */ /* 0x040fe200078efcff */
[----:B------:R-:W-:Y:S01]  /*10d0*/  IMAD.MOV R16, RZ, RZ, -R12 ;  /* 0x000000ffff107224 */ /* 0x000fe200078e0a0c */
[C---:B------:R-:W-:Y:S01]  /*10e0*/  LOP3.LUT R39, R28.reuse, 0x10, RZ, 0xfc, !PT ;  /* 0x000000101c277812 */ /* 0x040fe200078efcff */
[--C-:B------:R-:W-:Y:S01]  /*10f0*/  @!P0 IMAD.IADD R5, R5, 0x1, -R26.reuse ;  /* 0x0000000105058824 */ /* 0x100fe200078e0a1a */
[----:B------:R-:W-:Y:S01]  /*1100*/  LOP3.LUT R40, R28, 0xc, RZ, 0xfc, !PT ;  /* 0x0000000c1c287812 */ /* 0x000fe200078efcff */
[----:B------:R-:W-:Y:S01]  /*1110*/  IMAD R6, R26, R6, R15 ;  /* 0x000000061a067224 */ /* 0x000fe200078e020f */
[----:B------:R-:W-:Y:S01]  /*1120*/  LOP3.LUT R41, R28, 0x8, RZ, 0xfc, !PT ;  /* 0x000000081c297812 */ /* 0x000fe200078efcff */
[----:B------:R-:W-:Y:S01]  /*1130*/  IMAD R12, R26, R10, R23 ;  /* 0x0000000a1a0c7224 */ /* 0x000fe200078e0217 */
[----:B------:R-:W-:Y:S01]  /*1140*/  SEL R10, R8, R17, !P2 ;  /* 0x00000011080a7207 */ /* 0x000fe20005000000 */
[----:B------:R-:W-:Y:S01]  /*1150*/  IMAD R15, R26, R11, R25 ;  /* 0x0000000b1a0f7224 */ /* 0x000fe200078e0219 */
[----:B------:R-:W-:Y:S01]  /*1160*/  SEL R11, R8, R19, !P2 ;  /* 0x00000013080b7207 */ /* 0x000fe20005000000 */
[----:B------:R-:W-:Y:S01]  /*1170*/  @!P6 IMAD.IADD R18, R18, 0x1, -R26 ;  /* 0x000000011212e824 */ /* 0x000fe200078e0a1a */
[----:B------:R-:W-:Y:S01]  /*1180*/  ISETP.GT.U32.AND P2, PT, R26, R5, PT ;  /* 0x000000051a00720c */ /* 0x000fe20003f44070 */
[----:B------:R-:W-:Y:S01]  /*1190*/  IMAD.HI.U32 R7, R4, R21, RZ ;  /* 0x0000001504077227 */ /* 0x000fe200078e00ff */
[----:B------:R-:W-:-:S02]  /*11a0*/  ISETP.GT.U32.AND P0, PT, R26, R6, PT ;  /* 0x000000061a00720c */ /* 0x000fc40003f04070 */
[----:B------:R-:W-:Y:S02]  /*11b0*/  CS2R R82, SRZ ;  /* 0x0000000000527805 */ /* 0x000fe4000001ff00 */
[C---:B------:R-:W-:Y:S01]  /*11c0*/  ISETP.GT.U32.AND P6, PT, R26.reuse, R18, PT ;  /* 0x000000121a00720c */ /* 0x040fe20003fc4070 */
[----:B------:R-:W-:Y:S01]  /*11d0*/  IMAD.MOV R7, RZ, RZ, -R7 ;  /* 0x000000ffff077224 */ /* 0x000fe200078e0a07 */
[----:B------:R-:W-:Y:S01]  /*11e0*/  IABS R23, R36 ;  /* 0x0000002400177213 */ /* 0x000fe20000000000 */
[C---:B------:R-:W-:Y:S01]  /*11f0*/  IMAD R16, R26.reuse, R16, R27 ;  /* 0x000000101a107224 */ /* 0x040fe200078e021b */
[----:B------:R-:W-:Y:S01]  /*1200*/  IABS R25, R37 ;  /* 0x0000002500197213 */ /* 0x000fe20000000000 */
[----:B------:R-:W-:Y:S01]  /*1210*/  IMAD R7, R26, R7, R21 ;  /* 0x000000071a077224 */ /* 0x000fe200078e0215 */
[----:B------:R-:W-:Y:S01]  /*1220*/  IABS R21, R35 ;  /* 0x0000002300157213 */ /* 0x000fe20000000000 */
[----:B------:R-:W-:Y:S01]  /*1230*/  IMAD.HI.U32 R17, R4, R23, RZ ;  /* 0x0000001704117227 */ /* 0x000fe200078e00ff */
[----:B------:R-:W-:-:S02]  /*1240*/  IABS R27, R38 ;  /* 0x00000026001b7213 */ /* 0x000fc40000000000 */
[----:B------:R-:W-:Y:S02]  /*1250*/  CS2R R84, SRZ ;  /* 0x0000000000547805 */ /* 0x000fe4000001ff00 */
[----:B------:R-:W-:Y:S01]  /*1260*/  LOP3.LUT R42, R28, 0x4, RZ, 0xfc, !PT ;  /* 0x000000041c2a7812 */ /* 0x000fe200078efcff */
[--C-:B------:R-:W-:Y:S01]  /*1270*/  @!P2 IMAD.IADD R5, R5, 0x1, -R26.reuse ;  /* 0x000000010505a824 */ /* 0x100fe200078e0a1a */
[----:B------:R-:W-:Y:S01]  /*1280*/  ISETP.GT.U32.AND P2, PT, R26, R7, PT ;  /* 0x000000071a00720c */ /* 0x000fe20003f44070 */
[--C-:B------:R-:W-:Y:S01]  /*1290*/  @!P6 IMAD.IADD R18, R18, 0x1, -R26.reuse ;  /* 0x000000011212e824 */ /* 0x100fe200078e0a1a */
[----:B------:R-:W-:Y:S01]  /*12a0*/  ISETP.GT.U32.AND P6, PT, R26, R12, PT ;  /* 0x0000000c1a00720c */ /* 0x000fe20003fc4070 */
[----:B------:R-:W-:Y:S01]  /*12b0*/  @!P0 IMAD.IADD R6, R6, 0x1, -R26 ;  /* 0x0000000106068824 */ /* 0x000fe200078e0a1a */
[----:B------:R-:W-:Y:S01]  /*12c0*/  ISETP.GT.U32.AND P0, PT, R26, R15, PT ;  /* 0x0000000f1a00720c */ /* 0x000fe20003f04070 */
[----:B------:R-:W-:Y:S01]  /*12d0*/  IMAD.HI.U32 R8, R4, R21, RZ ;  /* 0x0000001504087227 */ /* 0x000fe200078e00ff */
[----:B------:R-:W-:-:S02]  /*12e0*/  IABS R29, R41 ;  /* 0x00000029001d7213 */ /* 0x000fc40000000000 */
[----:B------:R-:W-:Y:S02]  /*12f0*/  CS2R R86, SRZ ;  /* 0x0000000000567805 */ /* 0x000fe4000001ff00 */
[----:B------:R-:W-:Y:S01]  /*1300*/  IABS R31, R42 ;  /* 0x0000002a001f7213 */ /* 0x000fe20000000000 */
[----:B------:R-:W-:Y:S01]  /*1310*/  IMAD.MOV R8, RZ, RZ, -R8 ;  /* 0x000000ffff087224 */ /* 0x000fe200078e0a08 */
[----:B------:R-:W-:Y:S01]  /*1320*/  IABS R33, R28 ;  /* 0x0000001c00217213 */ /* 0x000fe20000000000 */
[----:B------:R-:W-:Y:S01]  /*1330*/  IMAD.MOV R17, RZ, RZ, -R17 ;  /* 0x000000ffff117224 */ /* 0x000fe200078e0a11 */
[----:B------:R-:W-:Y:S01]  /*1340*/  CS2R R44, SRZ ;  /* 0x00000000002c7805 */ /* 0x000fe2000001ff00 */
[----:B------:R-:W-:Y:S01]  /*1350*/  IMAD.HI.U32 R19, R4, R25, RZ ;  /* 0x0000001904137227 */ /* 0x000fe200078e00ff */
[----:B------:R-:W-:Y:S02]  /*1360*/  CS2R R46, SRZ ;  /* 0x00000000002e7805 */ /* 0x000fe4000001ff00 */
[----:B------:R-:W-:-:S02]  /*1370*/  CS2R R48, SRZ ;  /* 0x0000000000307805 */ /* 0x000fc4000001ff00 */
[----:B------:R-:W-:Y:S01]  /*1380*/  CS2R R50, SRZ ;  /* 0x0000000000327805 */ /* 0x000fe2000001ff00 */
[----:B------:R-:W-:Y:S01]  /*1390*/  @!P2 IMAD.IADD R7, R7, 0x1, -R26 ;  /* 0x000000010707a824 */ /* 0x000fe200078e0a1a */
[C---:B------:R-:W-:Y:S01]  /*13a0*/  ISETP.GT.U32.AND P2, PT, R26.reuse, R16, PT ;  /* 0x000000101a00720c */ /* 0x040fe20003f44070 */
[C---:B------:R-:W-:Y:S01]  /*13b0*/  IMAD R8, R26.reuse, R8, R21 ;  /* 0x000000081a087224 */ /* 0x040fe200078e0215 */
[----:B------:R-:W-:Y:S01]  /*13c0*/  CS2R R52, SRZ ;  /* 0x0000000000347805 */ /* 0x000fe2000001ff00 */
[----:B------:R-:W-:Y:S01]  /*13d0*/  IMAD R17, R26, R17, R23 ;  /* 0x000000111a117224 */ /* 0x000fe200078e0217 */
[----:B------:R-:W-:Y:S01]  /*13e0*/  CS2R R54, SRZ ;  /* 0x0000000000367805 */ /* 0x000fe2000001ff00 */
[----:B------:R-:W-:Y:S01]  /*13f0*/  IMAD.HI.U32 R20, R4, R27, RZ ;  /* 0x0000001b04147227 */ /* 0x000fe200078e00ff */
[----:B------:R-:W-:Y:S01]  /*1400*/  UMOV UR10, 0xfffffffe ;  /* 0xfffffffe000a7882 */ /* 0x000fe20000000000 */
[----:B------:R-:W-:Y:S02]  /*1410*/  UMOV UR11, 0x7fffffdf ;  /* 0x7fffffdf000b7882 */ /* 0x000fe40000000000 */
[----:B------:R-:W-:-:S02]  /*1420*/  IMAD.MOV R19, RZ, RZ, -R19 ;  /* 0x000000ffff137224 */ /* 0x000fc400078e0a13 */
[--C-:B------:R-:W-:Y:S01]  /*1430*/  @!P6 IMAD.IADD R12, R12, 0x1, -R26.reuse ;  /* 0x000000010c0ce824 */ /* 0x100fe200078e0a1a */
[C---:B------:R-:W-:Y:S01]  /*1440*/  ISETP.GT.U32.AND P6, PT, R26.reuse, R8, PT ;  /* 0x000000081a00720c */ /* 0x040fe20003fc4070 */
[----:B------:R-:W-:Y:S01]  /*1450*/  @!P0 IMAD.IADD R15, R15, 0x1, -R26 ;  /* 0x000000010f0f8824 */ /* 0x000fe200078e0a1a */
[C---:B------:R-:W-:Y:S01]  /*1460*/  ISETP.GT.U32.AND P0, PT, R26.reuse, R17, PT ;  /* 0x000000111a00720c */ /* 0x040fe20003f04070 */
[----:B------:R-:W-:Y:S02]  /*1470*/  IMAD.MOV R20, RZ, RZ, -R20 ;  /* 0x000000ffff147224 */ /* 0x000fe400078e0a14 */
[C---:B------:R-:W-:Y:S01]  /*1480*/  IMAD R19, R26.reuse, R19, R25 ;  /* 0x000000131a137224 */ /* 0x040fe200078e0219 */
[----:B------:R-:W-:Y:S01]  /*1490*/  IABS R25, R39 ;  /* 0x0000002700197213 */ /* 0x000fe20000000000 */
[----:B------:R-:W-:Y:S01]  /*14a0*/  IMAD R20, R26, R20, R27 ;  /* 0x000000141a147224 */ /* 0x000fe200078e021b */
[----:B------:R-:W-:Y:S01]  /*14b0*/  IABS R27, R40 ;  /* 0x00000028001b7213 */ /* 0x000fe20000000000 */
[----:B------:R-:W-:Y:S01]  /*14c0*/  @!P2 IMAD.IADD R16, R16, 0x1, -R26 ;  /* 0x000000011010a824 */ /* 0x000fe200078e0a1a */
[----:B------:R-:W-:Y:S01]  /*14d0*/  ISETP.GT.U32.AND P2, PT, R26, R19, PT ;  /* 0x000000131a00720c */ /* 0x000fe20003f44070 */
[----:B------:R-:W-:-:S04]  /*14e0*/  IMAD.HI.U32 R21, R4, R25, RZ ;  /* 0x0000001904157227 */ /* 0x000fc800078e00ff */
[----:B------:R-:W-:-:S04]  /*14f0*/  IMAD.HI.U32 R22, R4, R27, RZ ;  /* 0x0000001b04167227 */ /* 0x000fc800078e00ff */
[----:B------:R-:W-:-:S04]  /*1500*/  IMAD.HI.U32 R23, R4, R29, RZ ;  /* 0x0000001d04177227 */ /* 0x000fc800078e00ff */
[----:B------:R-:W-:-:S04]  /*1510*/  IMAD.HI.U32 R24, R4, R31, RZ ;  /* 0x0000001f04187227 */ /* 0x000fc800078e00ff */
[----:B------:R-:W-:Y:S02]  /*1520*/  IMAD.MOV R21, RZ, RZ, -R21 ;  /* 0x000000ffff157224 */ /* 0x000fe400078e0a15 */
[----:B------:R-:W-:-:S04]  /*1530*/  IMAD.HI.U32 R4, R4, R33, RZ ;  /* 0x0000002104047227 */ /* 0x000fc800078e00ff */
[--C-:B------:R-:W-:Y:S01]  /*1540*/  @!P6 IMAD.IADD R8, R8, 0x1, -R26.reuse ;  /* 0x000000010808e824 */ /* 0x100fe200078e0a1a */
[C---:B------:R-:W-:Y:S01]  /*1550*/  ISETP.GT.U32.AND P6, PT, R26.reuse, R6, PT ;  /* 0x000000061a00720c */ /* 0x040fe20003fc4070 */
[----:B------:R-:W-:Y:S01]  /*1560*/  @!P0 IMAD.IADD R17, R17, 0x1, -R26 ;  /* 0x0000000111118824 */ /* 0x000fe200078e0a1a */
[C---:B------:R-:W-:Y:S01]  /*1570*/  ISETP.GT.U32.AND P0, PT, R26.reuse, R7, PT ;  /* 0x000000071a00720c */ /* 0x040fe20003f04070 */
[C---:B------:R-:W-:Y:S02]  /*1580*/  IMAD R21, R26.reuse, R21, R25 ;  /* 0x000000151a157224 */ /* 0x040fe400078e0219 */
[----:B------:R-:W-:Y:S02]  /*1590*/  IMAD.MOV R25, RZ, RZ, -R4 ;  /* 0x000000ffff197224 */ /* 0x000fe400078e0a04 */
[----:B------:R-:W-:Y:S01]  /*15a0*/  IMAD.MOV.U32 R4, RZ, RZ, R5 ;  /* 0x000000ffff047224 */ /* 0x000fe200078e0005 */
[----:B------:R-:W-:Y:S01]  /*15b0*/  SHF.R.S32.HI R5, RZ, 0x1f, R14 ;  /* 0x0000001fff057819 */ /* 0x000fe2000001140e */
[----:B------:R-:W-:Y:S01]  /*15c0*/  @!P2 IMAD.IADD R19, R19, 0x1, -R26 ;  /* 0x000000011313a824 */ /* 0x000fe200078e0a1a */
[C---:B------:R-:W-:Y:S01]  /*15d0*/  ISETP.GT.U32.AND P2, PT, R26.reuse, R12, PT ;  /* 0x0000000c1a00720c */ /* 0x040fe20003f44070 */
[----:B------:R-:W-:Y:S01]  /*15e0*/  @!P3 IMAD.MOV R4, RZ, RZ, -R4 ;  /* 0x000000ffff04b224 */ /* 0x000fe200078e0a04 */
[----:B------:R-:W-:Y:S01]  /*15f0*/  ISETP.GT.U32.AND P3, PT, R26, R16, PT ;  /* 0x000000101a00720c */ /* 0x000fe20003f64070 */
[----:B------:R-:W-:Y:S01]  /*1600*/  IMAD.MOV R23, RZ, RZ, -R23 ;  /* 0x000000ffff177224 */ /* 0x000fe200078e0a17 */
[----:B------:R-:W-:Y:S01]  /*1610*/  LEA.HI R14, R5, R14, RZ, 0x5 ;  /* 0x0000000e050e7211 */ /* 0x000fe200078f28ff */
[--C-:B------:R-:W-:Y:S01]  /*1620*/  @!P6 IMAD.IADD R6, R6, 0x1, -R26.reuse ;  /* 0x000000010606e824 */ /* 0x100fe200078e0a1a */
[C---:B------:R-:W-:Y:S01]  /*1630*/  ISETP.GT.U32.AND P6, PT, R26.reuse, R17, PT ;  /* 0x000000111a00720c */ /* 0x040fe20003fc4070 */
[----:B------:R-:W-:Y:S01]  /*1640*/  @!P0 IMAD.IADD R7, R7, 0x1, -R26 ;  /* 0x0000000107078824 */ /* 0x000fe200078e0a1a */
[C---:B------:R-:W-:Y:S01]  /*1650*/  ISETP.GT.U32.AND P0, PT, R26.reuse, R15, PT ;  /* 0x0000000f1a00720c */ /* 0x040fe20003f04070 */
[----:B------:R-:W-:-:S02]  /*1660*/  IMAD R23, R26, R23, R29 ;  /* 0x000000171a177224 */ /* 0x000fc400078e021d */
[----:B------:R-:W-:Y:S01]  /*1670*/  @!P5 IMAD.MOV R6, RZ, RZ, -R6 ;  /* 0x000000ffff06d224 */ /* 0x000fe200078e0a06 */
[----:B------:R-:W-:Y:S01]  /*1680*/  ISETP.GT.U32.AND P5, PT, R26, R19, PT ;  /* 0x000000131a00720c */ /* 0x000fe20003fa4070 */
[----:B------:R-:W-:Y:S02]  /*1690*/  IMAD.MOV R22, RZ, RZ, -R22 ;  /* 0x000000ffff167224 */ /* 0x000fe400078e0a16 */
[--C-:B------:R-:W-:Y:S01]  /*16a0*/  @!P3 IMAD.IADD R16, R16, 0x1, -R26.reuse ;  /* 0x000000011010b824 */ /* 0x100fe200078e0a1a */
[----:B------:R-:W-:Y:S01]  /*16b0*/  ISETP.GT.U32.AND P3, PT, R26, R23, PT ;  /* 0x000000171a00720c */ /* 0x000fe20003f64070 */
[----:B------:R-:W-:Y:S01]  /*16c0*/  @!P2 IMAD.IADD R12, R12, 0x1, -R26 ;  /* 0x000000010c0ca824 */ /* 0x000fe200078e0a1a */
[C---:B------:R-:W-:Y:S01]  /*16d0*/  ISETP.GT.U32.AND P2, PT, R26.reuse, R21, PT ;  /* 0x000000151a00720c */ /* 0x040fe20003f44070 */
[----:B------:R-:W-:Y:S02]  /*16e0*/  IMAD.MOV R24, RZ, RZ, -R24 ;  /* 0x000000ffff187224 */ /* 0x000fe400078e0a18 */
[----:B------:R-:W-:-:S02]  /*16f0*/  IMAD R22, R26, R22, R27 ;  /* 0x000000161a167224 */ /* 0x000fc400078e021b */
[----:B------:R-:W-:Y:S01]  /*1700*/  @!P4 IMAD.MOV R18, RZ, RZ, -R18 ;  /* 0x000000ffff12c224 */ /* 0x000fe200078e0a12 */
[C---:B------:R-:W-:Y:S01]  /*1710*/  ISETP.GT.U32.AND P4, PT, R26.reuse, R8, PT ;  /* 0x000000081a00720c */ /* 0x040fe20003f84070 */
[----:B------:R-:W-:Y:S01]  /*1720*/  @!P1 IMAD.MOV R7, RZ, RZ, -R7 ;  /* 0x000000ffff079224 */ /* 0x000fe200078e0a07 */
[C---:B------:R-:W-:Y:S01]  /*1730*/  ISETP.GT.U32.AND P1, PT, R26.reuse, R20, PT ;  /* 0x000000141a00720c */ /* 0x040fe20003f24070 */
[C---:B------:R-:W-:Y:S02]  /*1740*/  IMAD R24, R26.reuse, R24, R31 ;  /* 0x000000181a187224 */ /* 0x040fe400078e021f */
[--C-:B------:R-:W-:Y:S01]  /*1750*/  @!P0 IMAD.IADD R15, R15, 0x1, -R26.reuse ;  /* 0x000000010f0f8824 */ /* 0x100fe200078e0a1a */
[C---:B------:R-:W-:Y:S01]  /*1760*/  ISETP.GT.U32.AND P0, PT, R26.reuse, R22, PT ;  /* 0x000000161a00720c */ /* 0x040fe20003f04070 */
[----:B------:R-:W-:Y:S01]  /*1770*/  @!P5 IMAD.IADD R19, R19, 0x1, -R26 ;  /* 0x000000011313d824 */ /* 0x000fe200078e0a1a */
[C---:B------:R-:W-:Y:S01]  /*1780*/  ISETP.GT.U32.AND P5, PT, R26.reuse, R24, PT ;  /* 0x000000181a00720c */ /* 0x040fe20003fa4070 */
[----:B------:R-:W-:-:S02]  /*1790*/  IMAD R25, R26, R25, R33 ;  /* 0x000000191a197224 */ /* 0x000fc400078e0221 */
[--C-:B------:R-:W-:Y:S01]  /*17a0*/  @!P3 IMAD.IADD R23, R23, 0x1, -R26.reuse ;  /* 0x000000011717b824 */ /* 0x100fe200078e0a1a */
[----:B------:R-:W-:Y:S01]  /*17b0*/  ISETP.GE.AND P3, PT, R36, RZ, PT ;  /* 0x000000ff2400720c */ /* 0x000fe20003f66270 */
[--C-:B------:R-:W-:Y:S01]  /*17c0*/  @!P2 IMAD.IADD R21, R21, 0x1, -R26.reuse ;  /* 0x000000011515a824 */ /* 0x100fe200078e0a1a */
[----:B------:R-:W-:Y:S01]  /*17d0*/  ISETP.GE.AND P2, PT, R34, RZ, PT ;  /* 0x000000ff2200720c */ /* 0x000fe20003f46270 */
[--C-:B------:R-:W-:Y:S01]  /*17e0*/  @!P4 IMAD.IADD R8, R8, 0x1, -R26.reuse ;  /* 0x000000010808c824 */ /* 0x100fe200078e0a1a */
[----:B------:R-:W-:Y:S01]  /*17f0*/  ISETP.GT.U32.AND P4, PT, R26, R25, PT ;  /* 0x000000191a00720c */ /* 0x000fe20003f84070 */
[--C-:B------:R-:W-:Y:S01]  /*1800*/  @!P1 IMAD.IADD R20, R20, 0x1, -R26.reuse ;  /* 0x0000000114149824 */ /* 0x100fe200078e0a1a */
[----:B------:R-:W-:Y:S01]  /*1810*/  ISETP.GE.AND P1, PT, R32, RZ, PT ;  /* 0x000000ff2000720c */ /* 0x000fe20003f26270 */
[--C-:B------:R-:W-:Y:S01]  /*1820*/  @!P0 IMAD.IADD R22, R22, 0x1, -R26.reuse ;  /* 0x0000000116168824 */ /* 0x100fe200078e0a1a */
[----:B------:R-:W-:Y:S01]  /*1830*/  ISETP.GE.AND P0, PT, R35, RZ, PT ;  /* 0x000000ff2300720c */ /* 0x000fe20003f06270 */
[--C-:B------:R-:W-:Y:S01]  /*1840*/  @!P6 IMAD.IADD R17, R17, 0x1, -R26.reuse ;  /* 0x000000011111e824 */ /* 0x100fe200078e0a1a */
[----:B------:R-:W-:Y:S01]  /*1850*/  ISETP.GE.AND P6, PT, R30, RZ, PT ;  /* 0x000000ff1e00720c */ /* 0x000fe20003fc6270 */
[----:B------:R-:W-:Y:S01]  /*1860*/  @!P5 IMAD.IADD R24, R24, 0x1, -R26 ;  /* 0x000000011818d824 */ /* 0x000fe200078e0a1a */
[C---:B------:R-:W-:Y:S01]  /*1870*/  ISETP.GT.U32.AND P5, PT, R26.reuse, R20, PT ;  /* 0x000000141a00720c */ /* 0x040fe20003fa4070 */
[----:B------:R-:W-:Y:S01]  /*1880*/  @!P3 IMAD.MOV R17, RZ, RZ, -R17 ;  /* 0x000000ffff11b224 */ /* 0x000fe200078e0a11 */
[----:B------:R-:W-:Y:S01]  /*1890*/  CS2R R30, SRZ ;  /* 0x00000000001e7805 */ /* 0x000fe2000001ff00 */
[----:B------:R-:W-:Y:S01]  /*18a0*/  @!P2 IMAD.MOV R16, RZ, RZ, -R16 ;  /* 0x000000ffff10a224 */ /* 0x000fe200078e0a10 */
[C---:B------:R-:W-:Y:S01]  /*18b0*/  ISETP.GT.U32.AND P3, PT, R26.reuse, R24, PT ;  /* 0x000000181a00720c */ /* 0x040fe20003f64070 */
[----:B------:R-:W-:Y:S01]  /*18c0*/  @!P4 IMAD.IADD R25, R25, 0x1, -R26 ;  /* 0x000000011919c824 */ /* 0x000fe200078e0a1a */
[C---:B------:R-:W-:Y:S01]  /*18d0*/  ISETP.GT.U32.AND P2, PT, R26.reuse, R22, PT ;  /* 0x000000161a00720c */ /* 0x040fe20003f44070 */
[----:B------:R-:W-:Y:S01]  /*18e0*/  @!P1 IMAD.MOV R15, RZ, RZ, -R15 ;  /* 0x000000ffff0f9224 */ /* 0x000fe200078e0a0f */
[C---:B------:R-:W-:Y:S01]  /*18f0*/  ISETP.GT.U32.AND P1, PT, R26.reuse, R21, PT ;  /* 0x000000151a00720c */ /* 0x040fe20003f24070 */
[----:B------:R-:W-:Y:S01]  /*1900*/  @!P0 IMAD.MOV R8, RZ, RZ, -R8 ;  /* 0x000000ffff088224 */ /* 0x000fe200078e0a08 */
[----:B------:R-:W-:Y:S01]  /*1910*/  ISETP.GT.U32.AND P0, PT, R26, R23, PT ;  /* 0x000000171a00720c */ /* 0x000fe20003f04070 */
[----:B------:R-:W-:Y:S01]  /*1920*/  @!P6 IMAD.MOV R12, RZ, RZ, -R12 ;  /* 0x000000ffff0ce224 */ /* 0x000fe200078e0a0c */
[----:B------:R-:W-:Y:S01]  /*1930*/  ISETP.GE.AND P4, PT, R37, RZ, PT ;  /* 0x000000ff2500720c */ /* 0x000fe20003f86270 */
[--C-:B------:R-:W-:Y:S01]  /*1940*/  @!P5 IMAD.IADD R20, R20, 0x1, -R26.reuse ;  /* 0x000000011414d824 */ /* 0x100fe200078e0a1a */
[----:B------:R-:W-:Y:S01]  /*1950*/  ISETP.GT.U32.AND P6, PT, R26, R25, PT ;  /* 0x000000191a00720c */ /* 0x000fe20003fc4070 */
[----:B------:R-:W-:Y:S01]  /*1960*/  IMAD R10, R10, UR6, RZ ;  /* 0x000000060a0a7c24 */ /* 0x000fe2000f8e02ff */
[----:B------:R-:W-:Y:S01]  /*1970*/  ISETP.GE.AND P5, PT, R38, RZ, PT ;  /* 0x000000ff2600720c */ /* 0x000fe20003fa6270 */
[--C-:B------:R-:W-:Y:S01]  /*1980*/  @!P3 IMAD.IADD R24, R24, 0x1, -R26.reuse ;  /* 0x000000011818b824 */ /* 0x100fe200078e0a1a */
[----:B------:R-:W-:Y:S01]  /*1990*/  ISETP.NE.AND P3, PT, R9, RZ, PT ;  /* 0x000000ff0900720c */ /* 0x000fe20003f65270 */
[--C-:B------:R-:W-:Y:S01]  /*19a0*/  @!P2 IMAD.IADD R22, R22, 0x1, -R26.reuse ;  /* 0x000000011616a824 */ /* 0x100fe200078e0a1a */
[----:B------:R-:W-:Y:S01]  /*19b0*/  ISETP.GE.AND P2, PT, R40, RZ, PT ;  /* 0x000000ff2800720c */ /* 0x000fe20003f46270 */
[--C-:B------:R-:W-:Y:S01]  /*19c0*/  @!P1 IMAD.IADD R21, R21, 0x1, -R26.reuse ;  /* 0x0000000115159824 */ /* 0x100fe200078e0a1a */
[----:B------:R-:W-:Y:S01]  /*19d0*/  LOP3.LUT R9, RZ, R9, RZ, 0x33, !PT ;  /* 0x00000009ff097212 */ /* 0x000fe200078e33ff */
[--C-:B------:R-:W-:Y:S01]  /*19e0*/  @!P0 IMAD.IADD R23, R23, 0x1, -R26.reuse ;  /* 0x0000000117178824 */ /* 0x100fe200078e0a1a */
[----:B------:R-:W-:Y:S01]  /*19f0*/  ISETP.GE.AND P1, PT, R39, RZ, PT ;  /* 0x000000ff2700720c */ /* 0x000fe20003f26270 */
[----:B------:R-:W-:Y:S01]  /*1a00*/  @!P4 IMAD.MOV R19, RZ, RZ, -R19 ;  /* 0x000000ffff13c224 */ /* 0x000fe200078e0a13 */
[----:B------:R-:W-:Y:S01]  /*1a10*/  SEL R4, R9, R4, !P3 ;  /* 0x0000000409047207 */ /* 0x000fe20005800000 */
[----:B------:R-:W-:Y:S01]  /*1a20*/  @!P6 IMAD.IADD R25, R25, 0x1, -R26 ;  /* 0x000000011919e824 */ /* 0x000fe200078e0a1a */
[----:B------:R-:W-:Y:S01]  /*1a30*/  ISETP.GE.AND P0, PT, R41, RZ, PT ;  /* 0x000000ff2900720c */ /* 0x000fe20003f06270 */
[----:B------:R-:W-:Y:S01]  /*1a40*/  @!P5 IMAD.MOV R20, RZ, RZ, -R20 ;  /* 0x000000ffff14d224 */ /* 0x000fe200078e0a14 */
[----:B------:R-:W-:Y:S01]  /*1a50*/  ISETP.GE.AND P4, PT, R28, RZ, PT ;  /* 0x000000ff1c00720c */ /* 0x000fe20003f86270 */
[----:B------:R-:W-:Y:S01]  /*1a60*/  IMAD R4, R4, UR4, RZ ;  /* 0x0000000404047c24 */ /* 0x000fe2000f8e02ff */
[----:B------:R-:W-:Y:S01]  /*1a70*/  ISETP.GE.AND P6, PT, R42, RZ, PT ;  /* 0x000000ff2a00720c */ /* 0x000fe20003fc6270 */
[----:B------:R-:W-:Y:S01]  /*1a80*/  @!P2 IMAD.MOV R22, RZ, RZ, -R22 ;  /* 0x000000ffff16a224 */ /* 0x000fe200078e0a16 */
[----:B------:R-:W-:Y:S01]  /*1a90*/  SEL R6, R9, R6, !P3 ;  /* 0x0000000609067207 */ /* 0x000fe20005800000 */
[----:B------:R-:W-:Y:S01]  /*1aa0*/  IMAD R11, R11, UR6, RZ ;  /* 0x000000060b0b7c24 */ /* 0x000fe2000f8e02ff */
[C---:B------:R-:W-:Y:S01]  /*1ab0*/  SEL R7, R9.reuse, R7, !P3 ;  /* 0x0000000709077207 */ /* 0x040fe20005800000 */
[----:B------:R-:W-:Y:S01]  /*1ac0*/  @!P1 IMAD.MOV R21, RZ, RZ, -R21 ;  /* 0x000000ffff159224 */ /* 0x000fe200078e0a15 */
[C---:B------:R-:W-:Y:S01]  /*1ad0*/  SEL R12, R9.reuse, R12, !P3 ;  /* 0x0000000c090c7207 */ /* 0x040fe20005800000 */
[----:B------:R-:W-:Y:S01]  /*1ae0*/  IMAD R6, R6, UR4, RZ ;  /* 0x0000000406067c24 */ /* 0x000fe2000f8e02ff */
[----:B------:R-:W-:Y:S01]  /*1af0*/  SEL R15, R9, R15, !P3 ;  /* 0x0000000f090f7207 */ /* 0x000fe20005800000 */
[----:B------:R-:W-:Y:S01]  /*1b00*/  IMAD R7, R7, UR4, RZ ;  /* 0x0000000407077c24 */ /* 0x000fe2000f8e02ff */
[----:B------:R-:W-:Y:S01]  /*1b10*/  LEA R5, P2, R4, UR8, 0x1 ;  /* 0x0000000804057c11 */ /* 0x000fe2000f8408ff */
[----:B------:R-:W-:Y:S01]  /*1b20*/  IMAD R12, R12, UR4, RZ ;  /* 0x000000040c0c7c24 */ /* 0x000fe2000f8e02ff */
[C---:B------:R-:W-:Y:S01]  /*1b30*/  SEL R16, R9.reuse, R16, !P3 ;  /* 0x0000001009107207 */ /* 0x040fe20005800000 */
[----:B------:R-:W-:Y:S01]  /*1b40*/  @!P0 IMAD.MOV R23, RZ, RZ, -R23 ;  /* 0x000000ffff178224 */ /* 0x000fe200078e0a17 */
[----:B------:R-:W-:Y:S01]  /*1b50*/  SEL R8, R9, R8, !P3 ;  /* 0x0000000809087207 */ /* 0x000fe20005800000 */
[----:B------:R-:W-:Y:S01]  /*1b60*/  @!P4 IMAD.MOV R25, RZ, RZ, -R25 ;  /* 0x000000ffff19c224 */ /* 0x000fe200078e0a19 */
[----:B------:R-:W-:Y:S01]  /*1b70*/  LEA R153, P1, R6, UR8, 0x1 ;  /* 0x0000000806997c11 */ /* 0x000fe2000f8208ff */
[----:B------:R-:W-:Y:S01]  /*1b80*/  @!P6 IMAD.MOV R24, RZ, RZ, -R24 ;  /* 0x000000ffff18e224 */ /* 0x000fe200078e0a18 */
[----:B------:R-:W-:Y:S01]  /*1b90*/  LEA R152, P0, R7, UR8, 0x1 ;  /* 0x0000000807987c11 */ /* 0x000fe2000f8008ff */
[----:B------:R-:W-:Y:S01]  /*1ba0*/  IMAD R15, R15, UR4, RZ ;  /* 0x000000040f0f7c24 */ /* 0x000fe2000f8e02ff */
[----:B------:R0:W-:Y:S01]  /*1bb0*/  STL [R1+0x140], R5 ;  /* 0x0001400501007387 */ /* 0x0001e20000100800 */
[----:B------:R-:W-:Y:S01]  /*1bc0*/  IMAD R16, R16, UR4, RZ ;  /* 0x0000000410107c24 */ /* 0x000fe2000f8e02ff */
[C---:B------:R-:W-:Y:S01]  /*1bd0*/  SEL R17, R9.reuse, R17, !P3 ;  /* 0x0000001109117207 */ /* 0x040fe20005800000 */
[----:B------:R-:W-:Y:S01]  /*1be0*/  IMAD R8, R8, UR4, RZ ;  /* 0x0000000408087c24 */ /* 0x000fe2000f8e02ff */
[C---:B------:R-:W-:Y:S01]  /*1bf0*/  SEL R18, R9.reuse, R18, !P3 ;  /* 0x0000001209127207 */ /* 0x040fe20005800000 */
[----:B------:R1:W-:Y:S01]  /*1c00*/  STL [R1+0x138], R153 ;  /* 0x0001389901007387 */ /* 0x0003e20000100800 */
[----:B------:R-:W-:Y:S01]  /*1c10*/  SEL R19, R9, R19, !P3 ;  /* 0x0000001309137207 */ /* 0x000fe20005800000 */
[----:B------:R-:W-:Y:S01]  /*1c20*/  IMAD R17, R17, UR4, RZ ;  /* 0x0000000411117c24 */ /* 0x000fe2000f8e02ff */
[C---:B------:R-:W-:Y:S01]  /*1c30*/  SEL R20, R9.reuse, R20, !P3 ;  /* 0x0000001409147207 */ /* 0x040fe20005800000 */
[----:B------:R2:W-:Y:S01]  /*1c40*/  STL [R1+0x130], R152 ;  /* 0x0001309801007387 */ /* 0x0005e20000100800 */
[----:B0-----:R-:W-:Y:S01]  /*1c50*/  LEA R5, P4, R12, UR8, 0x1 ;  /* 0x000000080c057c11 */ /* 0x001fe2000f8808ff */
[----:B------:R-:W-:Y:S01]  /*1c60*/  IMAD R18, R18, UR4, RZ ;  /* 0x0000000412127c24 */ /* 0x000fe2000f8e02ff */
[----:B------:R-:W-:Y:S01]  /*1c70*/  SEL R21, R9, R21, !P3 ;  /* 0x0000001509157207 */ /* 0x000fe20005800000 */
[----:B------:R-:W-:Y:S01]  /*1c80*/  IMAD R19, R19, UR4, RZ ;  /* 0x0000000413137c24 */ /* 0x000fe2000f8e02ff */
[C---:B------:R-:W-:Y:S01]  /*1c90*/  SEL R22, R9.reuse, R22, !P3 ;  /* 0x0000001609167207 */ /* 0x040fe20005800000 */
[----:B------:R0:W-:Y:S01]  /*1ca0*/  STL [R1+0x128], R5 ;  /* 0x0001280501007387 */ /* 0x0001e20000100800 */
[C---:B------:R-:W-:Y:S01]  /*1cb0*/  SEL R23, R9.reuse, R23, !P3 ;  /* 0x0000001709177207 */ /* 0x040fe20005800000 */
[----:B------:R-:W-:Y:S01]  /*1cc0*/  IMAD R20, R20, UR4, RZ ;  /* 0x0000000414147c24 */ /* 0x000fe2000f8e02ff */
[----:B------:R-:W-:Y:S01]  /*1cd0*/  SEL R24, R9, R24, !P3 ;  /* 0x0000001809187207 */ /* 0x000fe20005800000 */
[----:B------:R-:W-:Y:S01]  /*1ce0*/  IMAD R21, R21, UR4, RZ ;  /* 0x0000000415157c24 */ /* 0x000fe2000f8e02ff */
[----:B-1----:R-:W-:Y:S01]  /*1cf0*/  LEA R153, P6, R15, UR8, 0x1 ;  /* 0x000000080f997c11 */ /* 0x002fe2000f8c08ff */
[----:B------:R-:W-:Y:S01]  /*1d00*/  IMAD R22, R22, UR4, RZ ;  /* 0x0000000416167c24 */ /* 0x000fe2000f8e02ff */
[----:B------:R-:W-:Y:S01]  /*1d10*/  SEL R9, R9, R25, !P3 ;  /* 0x0000001909097207 */ /* 0x000fe20005800000 */
[----:B------:R-:W-:Y:S01]  /*1d20*/  IMAD R23, R23, UR4, RZ ;  /* 0x0000000417177c24 */ /* 0x000fe2000f8e02ff */
[----:B--2---:R-:W-:Y:S01]  /*1d30*/  LEA R152, P5, R16, UR8, 0x1 ;  /* 0x0000000810987c11 */ /* 0x004fe2000f8a08ff */
[----:B------:R1:W-:Y:S01]  /*1d40*/  STL [R1+0x120], R153 ;  /* 0x0001209901007387 */ /* 0x0003e20000100800 */
[----:B0-----:R-:W-:Y:S01]  /*1d50*/  LEA R5, P3, R8, UR8, 0x1 ;  /* 0x0000000808057c11 */ /* 0x001fe2000f8608ff */
[----:B------:R-:W-:Y:S01]  /*1d60*/  IMAD R9, R9, UR4, RZ ;  /* 0x0000000409097c24 */ /* 0x000fe2000f8e02ff */
[----:B------:R-:W-:Y:S01]  /*1d70*/  LEA.HI.X.SX32 R4, R4, UR9, 0x1, P2 ;  /* 0x0000000904047c11 */ /* 0x000fe200090f0eff */
[----:B------:R0:W-:Y:S01]  /*1d80*/  STL [R1+0x118], R152 ;  /* 0x0001189801007387 */ /* 0x0001e20000100800 */
[----:B------:R-:W-:Y:S01]  /*1d90*/  IMAD R24, R24, UR4, RZ ;  /* 0x0000000418187c24 */ /* 0x000fe2000f8e02ff */
[----:B------:R-:W-:Y:S01]  /*1da0*/  UIADD3 UR4, UR12, 0x4000, URZ ;  /* 0x000040000c047890 */ /* 0x000fe2000fffe03f */
[C---:B------:R-:W-:Y:S01]  /*1db0*/  IMAD R225, R188.reuse, 0x16, RZ ;  /* 0x00000016bce17824 */ /* 0x040fe200078e02ff */
[----:B------:R2:W-:Y:S01]  /*1dc0*/  STL [R1+0x80], R5 ;  /* 0x0000800501007387 */ /* 0x0005e20000100800 */
[C---:B------:R-:W-:Y:S01]  /*1dd0*/  IMAD R220, R188.reuse, 0x9, RZ ;  /* 0x00000009bcdc7824 */ /* 0x040fe200078e02ff */
[----:B------:R-:W-:Y:S01]  /*1de0*/  USHF.R.U32.HI UR4, URZ, 0x4, UR4 ;  /* 0x000000043f047899 */ /* 0x000fe20008011604 */
[C---:B-1----:R-:W-:Y:S01]  /*1df0*/  IMAD R153, R188.reuse, 0x13, RZ ;  /* 0x00000013bc997824 */ /* 0x042fe200078e02ff */
[----:B------:R1:W-:Y:S01]  /*1e00*/  STL [R1+0x13c], R4 ;  /* 0x00013c0401007387 */ /* 0x0003e20000100800 */
[C---:B------:R-:W-:Y:S01]  /*1e10*/  IMAD.SHL.U32 R216, R188.reuse, 0x8, RZ ;  /* 0x00000008bcd87824 */ /* 0x040fe200078e00ff */
[----:B0-----:R-:W-:Y:S01]  /*1e20*/  LEA R152, P2, R17, UR8, 0x1 ;  /* 0x0000000811987c11 */ /* 0x001fe2000f8408ff */
[C---:B------:R-:W-:Y:S01]  /*1e30*/  IMAD R212, R188.reuse, 0x7, RZ ;  /* 0x00000007bcd47824 */ /* 0x040fe200078e02ff */
[----:B------:R-:W-:Y:S01]  /*1e40*/  USGXT.U32 UR4, UR4, 0xe ;  /* 0x0000000e0404789a */ /* 0x000fe20008000000 */
[----:B------:R-:W-:Y:S01]  /*1e50*/  IMAD R208, R188, 0x6, RZ ;  /* 0x00000006bcd07824 */ /* 0x000fe200078e02ff */
[----:B--2---:R-:W-:Y:S01]  /*1e60*/  LEA.HI.X.SX32 R5, R6, UR9, 0x1, P1 ;  /* 0x0000000906057c11 */ /* 0x004fe200088f0eff */
[----:B------:R-:W-:Y:S01]  /*1e70*/  STL [R1+0x78], R152 ;  /* 0x0000789801007387 */ /* 0x000fe20000100800 */
[----:B------:R-:W-:Y:S01]  /*1e80*/  LEA.HI.X.SX32 R6, R7, UR9, 0x1, P0 ;  /* 0x0000000907067c11 */ /* 0x000fe200080f0eff */
[----:B------:R-:W-:Y:S01]  /*1e90*/  IMAD R7, R188, 0xb, RZ ;  /* 0x0000000bbc077824 */ /* 0x000fe200078e02ff */
[----:B-1----:R-:W-:Y:S01]  /*1ea0*/  LEA R4, P1, R18, UR8, 0x1 ;  /* 0x0000000812047c11 */ /* 0x002fe2000f8208ff */
[----:B------:R0:W-:Y:S01]  /*1eb0*/  STL [R1+0x134], R5 ;  /* 0x0001340501007387 */ /* 0x0001e20000100800 */
[C---:B------:R-:W-:Y:S01]  /*1ec0*/  IMAD R204, R188.reuse, 0x5, RZ ;  /* 0x00000005bccc7824 */ /* 0x040fe200078e02ff */
[----:B------:R-:W-:Y:S01]  /*1ed0*/  CS2R R26, SRZ ;  /* 0x00000000001a7805 */ /* 0x000fe2000001ff00 */
[C---:B------:R-:W-:Y:S01]  /*1ee0*/  IMAD.SHL.U32 R200, R188.reuse, 0x4, RZ ;  /* 0x00000004bcc87824 */ /* 0x040fe200078e00ff */
[----:B------:R1:W-:Y:S01]  /*1ef0*/  STL [R1+0x70], R4 ;  /* 0x0000700401007387 */ /* 0x0003e20000100800 */
[C---:B------:R-:W-:Y:S01]  /*1f00*/  IMAD R196, R188.reuse, 0x3, RZ ;  /* 0x00000003bcc47824 */ /* 0x040fe200078e02ff */
[----:B------:R-:W-:Y:S01]  /*1f10*/  CS2R R28, SRZ ;  /* 0x00000000001c7805 */ /* 0x000fe2000001ff00 */
[----:B------:R-:W-:Y:S01]  /*1f20*/  IMAD.SHL.U32 R193, R188, 0x2, RZ ;  /* 0x00000002bcc17824 */ /* 0x000fe200078e00ff */
[----:B------:R2:W-:Y:S01]  /*1f30*/  STL [R1+0x12c], R6 ;  /* 0x00012c0601007387 */ /* 0x0005e20000100800 */
[----:B------:R-:W-:-:S02]  /*1f40*/  CS2R R32, SRZ ;  /* 0x0000000000207805 */ /* 0x000fc4000001ff00 */
[----:B0-----:R-:W-:Y:S02]  /*1f50*/  LEA R5, P0, R19, UR8, 0x1 ;  /* 0x0000000813057c11 */ /* 0x001fe4000f8008ff */
[----:B------:R-:W-:Y:S02]  /*1f60*/  CS2R R34, SRZ ;  /* 0x0000000000227805 */ /* 0x000fe4000001ff00 */
[----:B------:R-:W-:Y:S02]  /*1f70*/  CS2R R36, SRZ ;  /* 0x0000000000247805 */ /* 0x000fe4000001ff00 */
[----:B------:R-:W-:Y:S02]  /*1f80*/  CS2R R38, SRZ ;  /* 0x0000000000267805 */ /* 0x000fe4000001ff00 */
[----:B-1----:R-:W-:Y:S01]  /*1f90*/  LEA.HI.X.SX32 R4, R12, UR9, 0x1, P4 ;  /* 0x000000090c047c11 */ /* 0x002fe2000a0f0eff */
[----:B------:R0:W-:Y:S01]  /*1fa0*/  STL [R1+0x68], R5 ;  /* 0x0000680501007387 */ /* 0x0001e20000100800 */
[----:B------:R-:W-:Y:S01]  /*1fb0*/  LEA R169, P4, R20, UR8, 0x1 ;  /* 0x0000000814a97c11 */ /* 0x000fe2000f8808ff */
[----:B------:R-:W-:Y:S01]  /*1fc0*/  IMAD R12, R188, 0xf, RZ ;  /* 0x0000000fbc0c7824 */ /* 0x000fe200078e02ff */
[----:B--2---:R-:W1:Y:S01]  /*1fd0*/  LDC R6, c[0x0][0x23c] ;  /* 0x00008f00ff067b82 */ /* 0x004e620000000800 */
[----:B------:R2:W-:Y:S01]  /*1fe0*/  STL [R1+0x124], R4 ;  /* 0x0001240401007387 */ /* 0x0005e20000100800 */
[----:B------:R-:W-:-:S02]  /*1ff0*/  LEA.HI.X.SX32 R172, R20, UR9, 0x1, P4 ;  /* 0x0000000914ac7c11 */ /* 0x000fc4000a0f0eff */
[----:B------:R-:W-:Y:S02]  /*2000*/  CS2R R40, SRZ ;  /* 0x0000000000287805 */ /* 0x000fe4000001ff00 */
[----:B------:R-:W-:Y:S01]  /*2010*/  CS2R R42, SRZ ;  /* 0x00000000002a7805 */ /* 0x000fe2000001ff00 */
[----:B------:R-:W-:Y:S01]  /*2020*/  UIADD3.64 UR10, UR4, -UR10, URZ ;  /* 0x8000000a040a7297 */ /* 0x000fe2000fffe03f */
[----:B0-----:R-:W-:Y:S01]  /*2030*/  LEA.HI.X.SX32 R5, R15, UR9, 0x1, P6 ;  /* 0x000000090f057c11 */ /* 0x001fe2000b0f0eff */
[----:B------:R-:W-:Y:S01]  /*2040*/  IMAD R15, R188, 0x11, RZ ;  /* 0x00000011bc0f7824 */ /* 0x000fe200078e02ff */
[C---:B------:R-:W-:Y:S01]  /*2050*/  LEA R168, P6, R21.reuse, UR8, 0x1 ;  /* 0x0000000815a87c11 */ /* 0x040fe2000f8c08ff */
[----:B------:R-:W-:Y:S01]  /*2060*/  UMOV UR6, UR4 ;  /* 0x0000000400067c82 */ /* 0x000fe20008000000 */
[----:B--2---:R-:W-:Y:S01]  /*2070*/  LEA.HI.X.SX32 R4, R16, UR9, 0x1, P5 ;  /* 0x0000000910047c11 */ /* 0x004fe2000a8f0eff */
[----:B------:R0:W-:Y:S01]  /*2080*/  STL [R1+0x11c], R5 ;  /* 0x00011c0501007387 */ /* 0x0001e20000100800 */
[----:B------:R-:W-:Y:S01]  /*2090*/  LEA.HI.X.SX32 R161, R21, UR9, 0x1, P6 ;  /* 0x0000000915a17c11 */ /* 0x000fe2000b0f0eff */
[----:B------:R-:W-:Y:S01]  /*20a0*/  IMAD.WIDE R20, R11, 0x2, RZ ;  /* 0x000000020b147825 */ /* 0x000fe200078e02ff */
[C---:B------:R-:W-:Y:S01]  /*20b0*/  LEA R160, P5, R22.reuse, UR8, 0x1 ;  /* 0x0000000816a07c11 */ /* 0x040fe2000f8a08ff */
[----:B------:R2:W-:Y:S03]  /*20c0*/  STL [R1+0x114], R4 ;  /* 0x0001140401007387 */ /* 0x0005e60000100800 */
[----:B------:R-:W-:Y:S01]  /*20d0*/  LEA.HI.X.SX32 R176, R22, UR9, 0x1, P5 ;  /* 0x0000000916b07c11 */ /* 0x000fe2000a8f0eff */
[----:B------:R-:W-:Y:S01]  /*20e0*/  IMAD.WIDE R186, R171, 0x2, R20 ;  /* 0x00000002abba7825 */ /* 0x000fe200078e0214 */
[----:B0-----:R-:W-:-:S03]  /*20f0*/  LEA.HI.X.SX32 R5, R8, UR9, 0x1, P3 ;  /* 0x0000000908057c11 */ /* 0x001fc600098f0eff */
[----:B------:R-:W-:Y:S01]  /*2100*/  IMAD R8, R188, 0xd, RZ ;  /* 0x0000000dbc087824 */ /* 0x000fe200078e02ff */
[----:B------:R-:W-:Y:S02]  /*2110*/  LEA R157, P3, R23, UR8, 0x1 ;  /* 0x00000008179d7c11 */ /* 0x000fe4000f8608ff */
[----:B--2---:R-:W-:Y:S01]  /*2120*/  LEA.HI.X.SX32 R4, R17, UR9, 0x1, P2 ;  /* 0x0000000911047c11 */ /* 0x004fe200090f0eff */
[----:B------:R-:W-:Y:S01]  /*2130*/  IMAD.WIDE R16, R10, 0x2, RZ ;  /* 0x000000020a107825 */ /* 0x000fe200078e02ff */
[----:B------:R0:W-:Y:S01]  /*2140*/  STL [R1+0x7c], R5 ;  /* 0x00007c0501007387 */ /* 0x0001e20000100800 */
[----:B------:R-:W-:Y:S02]  /*2150*/  SHF.R.S32.HI R10, RZ, 0x5, R14 ;  /* 0x00000005ff0a7819 */ /* 0x000fe4000001140e */
[----:B------:R-:W-:Y:S01]  /*2160*/  LEA R155, P2, R24, UR8, 0x1 ;  /* 0x00000008189b7c11 */ /* 0x000fe2000f8408ff */
[----:B------:R2:W-:Y:S01]  /*2170*/  STL [R1+0x74], R4 ;  /* 0x0000740401007387 */ /* 0x0005e20000100800 */
[----:B------:R-:W-:Y:S01]  /*2180*/  IMAD.WIDE R190, R171, 0x2, R16 ;  /* 0x00000002abbe7825 */ /* 0x000fe200078e0210 */
[----:B------:R-:W-:-:S02]  /*2190*/  LEA.HI.X.SX32 R180, R23, UR9, 0x1, P3 ;  /* 0x0000000917b47c11 */ /* 0x000fc400098f0eff */
[----:B------:R-:W-:Y:S01]  /*21a0*/  LEA.HI.X.SX32 R164, R24, UR9, 0x1, P2 ;  /* 0x0000000918a47c11 */ /* 0x000fe200090f0eff */
[--C-:B------:R-:W-:Y:S01]  /*21b0*/  IMAD.WIDE R194, R165, 0x2, R16.reuse ;  /* 0x00000002a5c27825 */ /* 0x100fe200078e0210 */
[----:B0-----:R-:W-:Y:S02]  /*21c0*/  LEA.HI.X.SX32 R5, R18, UR9, 0x1, P1 ;  /* 0x0000000912057c11 */ /* 0x001fe400088f0eff */
[----:B------:R-:W-:Y:S02]  /*21d0*/  CS2R R24, SRZ ;  /* 0x0000000000187805 */ /* 0x000fe4000001ff00 */
[----:B------:R-:W-:Y:S01]  /*21e0*/  LEA R154, P1, R9, UR8, 0x1 ;  /* 0x00000008099a7c11 */ /* 0x000fe2000f8208ff */
[----:B------:R-:W-:Y:S01]  /*21f0*/  UIADD3 UR8, UP0, UR13, 0x80, URZ ;  /* 0x000000800d087890 */ /* 0x000fe2000ff1e03f */
[----:B--2---:R-:W-:Y:S01]  /*2200*/  LEA.HI.X.SX32 R4, R19, UR9, 0x1, P0 ;  /* 0x0000000913047c11 */ /* 0x004fe200080f0eff */
[----:B------:R0:W-:Y:S01]  /*2210*/  STL [R1+0x6c], R5 ;  /* 0x00006c0501007387 */ /* 0x0001e20000100800 */
[C---:B------:R-:W-:Y:S01]  /*2220*/  IMAD R19, R188.reuse, 0x12, RZ ;  /* 0x00000012bc137824 */ /* 0x040fe200078e02ff */
[----:B------:R-:W-:Y:S01]  /*2230*/  LEA.HI.X.SX32 R170, R9, UR9, 0x1, P1 ;  /* 0x0000000909aa7c11 */ /* 0x000fe200088f0eff */
[----:B------:R-:W-:Y:S01]  /*2240*/  IMAD R9, R188, 0xe, RZ ;  /* 0x0000000ebc097824 */ /* 0x000fe200078e02ff */
[----:B------:R-:W-:Y:S01]  /*2250*/  STL [R1+0x64], R4 ;  /* 0x0000640401007387 */ /* 0x000fe20000100800 */
[----:B------:R-:W-:Y:S01]  /*2260*/  UIADD3.X UR9, UR5, 0x40000040, URZ, UP0, !UPT ;  /* 0x4000004005097890 */ /* 0x000fe200087fe43f */
[----:B------:R-:W-:-:S02]  /*2270*/  IMAD.WIDE R22, R159, 0x2, R16 ;  /* 0x000000029f167825 */ /* 0x000fc400078e0210 */
[----:B------:R-:W-:Y:S01]  /*2280*/  STL [R1+0x110], R10 ;  /* 0x0001100a01007387 */ /* 0x000fe20000100800 */
[----:B------:R-:W-:Y:S01]  /*2290*/  UIADD3.64 UR16, UR8, 0x80, URZ ;  /* 0x0000008008107897 */ /* 0x000fe2000fffe03f */
[----:B0-----:R-:W-:Y:S01]  /*22a0*/  LOP3.LUT R5, R13, 0x1f, RZ, 0xc0, !PT ;  /* 0x0000001f0d057812 */ /* 0x001fe200078ec0ff */
[C---:B------:R-:W-:Y:S01]  /*22b0*/  IMAD.SHL.U32 R13, R188.reuse, 0x10, RZ ;  /* 0x00000010bc0d7824 */ /* 0x040fe200078e00ff */
[----:B------:R0:W-:Y:S01]  /*22c0*/  STL.64 [R1+0xd8], R190 ;  /* 0x0000d8be01007387 */ /* 0x0001e20000100a00 */
[--C-:B------:R-:W-:Y:S01]  /*22d0*/  IMAD.WIDE R162, R179, 0x2, R16.reuse ;  /* 0x00000002b3a27825 */ /* 0x100fe200078e0210 */
[----:B------:R-:W-:Y:S02]  /*22e0*/  UIADD3.64 UR20, UR8, 0x100, URZ ;  /* 0x0000010008147897 */ /* 0x000fe4000fffe03f */
[----:B------:R2:W-:Y:S01]  /*22f0*/  STL.64 [R1+0xd0], R186 ;  /* 0x0000d0ba01007387 */ /* 0x0005e20000100a00 */
[----:B-1----:R-:W-:Y:S01]  /*2300*/  IMAD R5, R5, R6, RZ ;  /* 0x0000000605057224 */ /* 0x002fe200078e02ff */
[----:B------:R-:W-:Y:S01]  /*2310*/  UIADD3.64 UR24, UR8, 0x180, URZ ;  /* 0x0000018008187897 */ /* 0x000fe2000fffe03f */
[----:B------:R-:W-:Y:S01]  /*2320*/  IMAD R6, R188, 0xc, RZ ;  /* 0x0000000cbc067824 */ /* 0x000fe200078e02ff */
[----:B------:R-:W-:Y:S01]  /*2330*/  STL.64 [R1+0xc8], R194 ;  /* 0x0000c8c201007387 */ /* 0x000fe20000100a00 */
[----:B------:R-:W-:Y:S01]  /*2340*/  IMAD.WIDE R166, R175, 0x2, R16 ;  /* 0x00000002afa67825 */ /* 0x000fe200078e0210 */
[----:B------:R-:W-:-:S02]  /*2350*/  UIADD3.64 UR28, UR8, 0x200, URZ ;  /* 0x00000200081c7897 */ /* 0x000fc4000fffe03f */
[----:B------:R-:W-:Y:S01]  /*2360*/  UIADD3.64 UR32, UR8, 0x280, URZ ;  /* 0x0000028008207897 */ /* 0x000fe2000fffe03f */
[----:B0-----:R-:W-:Y:S01]  /*2370*/  IMAD.WIDE R190, R165, 0x2, R20 ;  /* 0x00000002a5be7825 */ /* 0x001fe200078e0214 */
[----:B------:R-:W-:-:S03]  /*2380*/  UIADD3.64 UR36, UR8, 0x300, URZ ;  /* 0x0000030008247897 */ /* 0x000fc6000fffe03f */
[C---:B--2---:R-:W-:Y:S01]  /*2390*/  IMAD.WIDE R186, R153.reuse, 0x2, R16 ;  /* 0x0000000299ba7825 */ /* 0x044fe200078e0210 */
[----:B------:R0:W-:Y:S03]  /*23a0*/  STL.64 [R1+0xc0], R190 ;  /* 0x0000c0be01007387 */ /* 0x0001e60000100a00 */
[----:B------:R-:W-:Y:S01]  /*23b0*/  IMAD.WIDE R152, R153, 0x2, R20 ;  /* 0x0000000299987825 */ /* 0x000fe200078e0214 */
[----:B------:R1:W-:Y:S03]  /*23c0*/  STL.64 [R1+0xb8], R186 ;  /* 0x0000b8ba01007387 */ /* 0x0003e60000100a00 */
[--C-:B------:R-:W-:Y:S01]  /*23d0*/  IMAD.WIDE R182, R185, 0x2, R16.reuse ;  /* 0x00000002b9b67825 */ /* 0x100fe200078e0210 */
[----:B------:R2:W-:Y:S03]  /*23e0*/  STL.64 [R1+0xb0], R152 ;  /* 0x0000b09801007387 */ /* 0x0005e60000100a00 */
[----:B------:R-:W-:-:S04]  /*23f0*/  IMAD.WIDE R10, R245, 0x2, R16 ;  /* 0x00000002f50a7825 */ /* 0x000fc800078e0210 */
[----:B0-----:R-:W-:-:S04]  /*2400*/  IMAD.WIDE R190, R19, 0x2, R16 ;  /* 0x0000000213be7825 */ /* 0x001fc800078e0210 */
[----:B-1----:R-:W-:Y:S01]  /*2410*/  IMAD.WIDE R186, R19, 0x2, R20 ;  /* 0x0000000213ba7825 */ /* 0x002fe200078e0214 */
[----:B------:R-:W-:Y:S03]  /*2420*/  STL.64 [R1+0xa8], R190 ;  /* 0x0000a8be01007387 */ /* 0x000fe60000100a00 */
[C---:B--2---:R-:W-:Y:S01]  /*2430*/  IMAD.WIDE R152, R15.reuse, 0x2, R16 ;  /* 0x000000020f987825 */ /* 0x044fe200078e0210 */
[----:B------:R-:W-:Y:S03]  /*2440*/  STL.64 [R1+0xa0], R186 ;  /* 0x0000a0ba01007387 */ /* 0x000fe60000100a00 */
[----:B------:R-:W-:Y:S01]  /*2450*/  IMAD.WIDE R18, R15, 0x2, R20 ;  /* 0x000000020f127825 */ /* 0x000fe200078e0214 */
[----:B------:R0:W-:Y:S03]  /*2460*/  STL.64 [R1+0x98], R152 ;  /* 0x0000989801007387 */ /* 0x0001e60000100a00 */
[--C-:B------:R-:W-:Y:S01]  /*2470*/  IMAD.WIDE R14, R13, 0x2, R16.reuse ;  /* 0x000000020d0e7825 */ /* 0x100fe200078e0210 */
[----:B------:R1:W-:Y:S03]  /*2480*/  STL.64 [R1+0x90], R18 ;  /* 0x0000901201007387 */ /* 0x0003e60000100a00 */
[--C-:B------:R-:W-:Y:S01]  /*2490*/  IMAD.WIDE R242, R241, 0x2, R16.reuse ;  /* 0x00000002f1f27825 */ /* 0x100fe200078e0210 */
[----:B------:R2:W-:Y:S03]  /*24a0*/  STL.64 [R1+0x88], R14 ;  /* 0x0000880e01007387 */ /* 0x0005e60000100a00 */
[----:B------:R-:W-:-:S04]  /*24b0*/  IMAD.WIDE R238, R237, 0x2, R16 ;  /* 0x00000002edee7825 */ /* 0x000fc800078e0210 */
[----:B0-----:R-:W-:-:S04]  /*24c0*/  IMAD.WIDE R152, R13, 0x2, R20 ;  /* 0x000000020d987825 */ /* 0x001fc800078e0214 */
[C---:B-1----:R-:W-:Y:S01]  /*24d0*/  IMAD.WIDE R18, R12.reuse, 0x2, R16 ;  /* 0x000000020c127825 */ /* 0x042fe200078e0210 */
[----:B------:R-:W-:Y:S03]  /*24e0*/  STL.64 [R1+0x58], R152 ;  /* 0x0000589801007387 */ /* 0x000fe60000100a00 */
[----:B--2---:R-:W-:Y:S01]  /*24f0*/  IMAD.WIDE R14, R12, 0x2, R20 ;  /* 0x000000020c0e7825 */ /* 0x004fe200078e0214 */
        /* <DEDUP_REMOVED lines=18> */
[----:B------:R0:W-:Y:S03]  /*2620*/  STL.64 [R1+0x18], R14 ;  /* 0x0000180e01007387 */ /* 0x0001e60000100a00 */
[----:B--2---:R-:W-:Y:S01]  /*2630*/  IMAD.WIDE R8, R7, 0x2, R20 ;  /* 0x0000000207087825 */ /* 0x004fe200078e0214 */
[----:B------:R0:W-:Y:S03]  /*2640*/  STL.64 [R1+0x10], R12 ;  /* 0x0000100c01007387 */ /* 0x0001e60000100a00 */
[--C-:B------:R-:W-:Y:S01]  /*2650*/  IMAD.WIDE R6, R248, 0x2, R16.reuse ;  /* 0x00000002f8067825 */ /* 0x100fe200078e0210 */
[----:B------:R0:W-:Y:S03]  /*2660*/  STL.64 [R1+0x8], R8 ;  /* 0x0000080801007387 */ /* 0x0001e60000100a00 */
[--C-:B------:R-:W-:Y:S01]  /*2670*/  IMAD.WIDE R218, R216, 0x2, R16.reuse ;  /* 0x00000002d8da7825 */ /* 0x100fe200078e0210 */
[----:B------:R0:W-:Y:S03]  /*2680*/  STL.64 [R1], R6 ;  /* 0x0000000601007387 */ /* 0x0001e60000100a00 */
[----:B------:R-:W-:-:S04]  /*2690*/  IMAD.WIDE R214, R212, 0x2, R16 ;  /* 0x00000002d4d67825 */ /* 0x000fc800078e0210 */
        /* <DEDUP_REMOVED lines=26> */
[----:B------:R-:W-:Y:S02]  /*2840*/  IMAD.U32 R186, RZ, RZ, UR18 ;  /* 0x00000012ffba7e24 */ /* 0x000fe4000f8e00ff */
[----:B------:R-:W-:Y:S02]  /*2850*/  IMAD.U32 R187, RZ, RZ, UR19 ;  /* 0x00000013ffbb7e24 */ /* 0x000fe4000f8e00ff */
[----:B------:R-:W-:Y:S01]  /*2860*/  IMAD.U32 R4, RZ, RZ, UR7 ;  /* 0x00000007ff047e24 */ /* 0x000fe2000f8e00ff */
[----:B0-----:R-:W-:-:S06]  /*2870*/  UMOV UR7, 0x80000020 ;  /* 0x8000002000077882 */ /* 0x001fcc0000000000 */
.L_x_1:
[----:B------:R-:W-:Y:S01]  /*2880*/  ISETP.GT.AND P2, PT, R4, RZ, PT ;  /* 0x000000ff0400720c */ /* 0x000fe20003f44270 */
[----:B------:R-:W-:Y:S01]  /*2890*/  STL [R1+0x260], R176 ;  /* 0x000260b001007387 */ /* 0x000fe20000100800 */
[-C--:B-----5:R-:W-:Y:S02]  /*28a0*/  IADD3 R8, P1, R20, R186.reuse, RZ ;  /* 0x000000ba14087210 */ /* 0x0a0fe40007f3e0ff */
[----:B------:R-:W-:Y:S01]  /*28b0*/  IADD3 R6, P0, R16, R186, RZ ;  /* 0x000000ba10067210 */ /* 0x000fe20007f1e0ff */
[----:B------:R-:W-:Y:S01]  /*28c0*/  STL.64 [R1+0x258], R160 ;  /* 0x000258a001007387 */ /* 0x000fe20000100a00 */
[----:B------:R-:W-:Y:S01]  /*28d0*/  PRMT R153, RZ, 0x7610, R153 ;  /* 0x00007610ff997816 */ /* 0x000fe20000000099 */
[--C-:B------:R-:W-:Y:S01]  /*28e0*/  IMAD.X R9, R21, 0x1, R187.reuse, P1 ;  /* 0x0000000115097824 */ /* 0x100fe200008e06bb */
[----:B------:R-:W-:Y:S01]  /*28f0*/  PRMT R156, RZ, 0x7610, R156 ;  /* 0x00007610ff9c7816 */ /* 0x000fe2000000009c */
[----:B------:R-:W-:Y:S01]  /*2900*/  IMAD.X R7, R17, 0x1, R187, P0 ;  /* 0x0000000111077824 */ /* 0x000fe200000e06bb */
[----:B------:R-:W-:Y:S01]  /*2910*/  ISETP.GT.AND P3, PT, R4, 0x1, PT ;  /* 0x000000010400780c */ /* 0x000fe20003f64270 */
[----:B------:R-:W-:Y:S04]  /*2920*/  STL.64 [R1+0x250], R168 ;  /* 0x000250a801007387 */ /* 0x000fe80000100a00 */
[----:B------:R0:W2:Y:S01]  /*2930*/  @P2 LDG.E.U16 R153, desc[UR14][R8.64] ;  /* 0x0000000e08992981 */ /* 0x0000a2000c1e1500 */
[----:B------:R-:W-:-:S03]  /*2940*/  PRMT R247, RZ, 0x7610, R247 ;  /* 0x00007610fff77816 */ /* 0x000fc600000000f7 */
[----:B------:R-:W-:Y:S04]  /*2950*/  STL [R1+0x24c], R172 ;  /* 0x00024cac01007387 */ /* 0x000fe80000100800 */
[----:B------:R1:W3:Y:S01]  /*2960*/  @P2 LDG.E.U16 R156, desc[UR14][R6.64] ;  /* 0x0000000e069c2981 */ /* 0x0002e2000c1e1500 */
[----:B0-----:R-:W-:-:S03]  /*2970*/  IADD3 R8, P1, R188, R186, RZ ;  /* 0x000000babc087210 */ /* 0x001fc60007f3e0ff */
[----:B------:R-:W-:Y:S04]  /*2980*/  STL [R1+0x14c], R3 ;  /* 0x00014c0301007387 */ /* 0x000fe80000100800 */
[----:B------:R-:W-:Y:S01]  /*2990*/  STL [R1+0x148], R2 ;  /* 0x0001480201007387 */ /* 0x000fe20000100800 */
[----:B-1----:R-:W-:Y:S01]  /*29a0*/  IADD3 R6, P0, R190, R186, RZ ;  /* 0x000000babe067210 */ /* 0x002fe20007f1e0ff */
[----:B------:R-:W-:Y:S02]  /*29b0*/  IMAD.X R9, R189, 0x1, R187, P1 ;  /* 0x00000001bd097824 */ /* 0x000fe400008e06bb */
[----:B------:R-:W-:Y:S01]  /*29c0*/  STL [R1+0x144], R0 ;  /* 0x0001440001007387 */ /* 0x000fe20000100800 */
[----:B------:R-:W-:-:S03]  /*29d0*/  ISETP.GT.AND P2, PT, R4, 0x2, PT ;  /* 0x000000020400780c */ /* 0x000fc60003f44270 */
[----:B------:R0:W-:Y:S01]  /*29e0*/  STL [R1+0x248], R0 ;  /* 0x0002480001007387 */ /* 0x0001e20000100800 */
[----:B------:R-:W-:-:S03]  /*29f0*/  IMAD.X R7, R191, 0x1, R187, P0 ;  /* 0x00000001bf077824 */ /* 0x000fc600000e06bb */
[----:B------:R1:W4:Y:S01]  /*2a00*/  @P3 LDG.E.U16 R247, desc[UR14][R8.64] ;  /* 0x0000000e08f73981 */ /* 0x000322000c1e1500 */
[----:B------:R-:W-:Y:S02]  /*2a10*/  PRMT R250, RZ, 0x7610, R250 ;  /* 0x00007610fffa7816 */ /* 0x000fe400000000fa */
[----:B------:R-:W-:Y:S01]  /*2a20*/  PRMT R181, RZ, 0x7610, R181 ;  /* 0x00007610ffb57816 */ /* 0x000fe200000000b5 */
[----:B------:R-:W-:Y:S01]  /*2a30*/  STL [R1+0x154], R20 ;  /* 0x0001541401007387 */ /* 0x000fe20000100800 */
[----:B0-----:R-:W-:Y:S02]  /*2a40*/  PRMT R0, RZ, 0x7610, R0 ;  /* 0x00007610ff007816 */ /* 0x001fe40000000000 */
[----:B------:R-:W-:Y:S01]  /*2a50*/  PRMT R177, RZ, 0x7610, R177 ;  /* 0x00007610ffb17816 */ /* 0x000fe200000000b1 */
[----:B------:R-:W-:Y:S01]  /*2a60*/  STL [R1+0x150], R21 ;  /* 0x0001501501007387 */ /* 0x000fe20000100800 */
[----:B-1----:R-:W-:-:S03]  /*2a70*/  IADD3 R8, P1, R192, R186, RZ ;  /* 0x000000bac0087210 */ /* 0x002fc60007f3e0ff */
[----:B------:R0:W4:Y:S02]  /*2a80*/  @P3 LDG.E.U16 R0, desc[UR14][R6.64] ;  /* 0x0000000e06003981 */ /* 0x000124000c1e1500 */
[--C-:B------:R-:W-:Y:S01]  /*2a90*/  IMAD.X R9, R193, 0x1, R187.reuse, P1 ;  /* 0x00000001c1097824 */ /* 0x100fe200008e06bb */
[----:B------:R-:W-:Y:S01]  /*2aa0*/  ISETP.GT.AND P3, PT, R4, 0x3, PT ;  /* 0x000000030400780c */ /* 0x000fe20003f64270 */
[----:B------:R-:W-:Y:S04]  /*2ab0*/  STL [R1+0x15c], R16 ;  /* 0x00015c1001007387 */ /* 0x000fe80000100800 */
[----:B------:R1:W2:Y:S01]  /*2ac0*/  @P2 LDG.E.U16 R250, desc[UR14][R8.64] ;  /* 0x0000000e08fa2981 */ /* 0x0002a2000c1e1500 */
[-C--:B0-----:R-:W-:Y:S02]  /*2ad0*/  IADD3 R6, P0, R194, R186.reuse, RZ ;  /* 0x000000bac2067210 */ /* 0x081fe40007f1e0ff */
[----:B------:R-:W-:Y:S01]  /*2ae0*/  PRMT R176, RZ, 0x7610, R176 ;  /* 0x00007610ffb07816 */ /* 0x000fe200000000b0 */
[----:B------:R-:W-:Y:S02]  /*2af0*/  STL [R1+0x158], R17 ;  /* 0x0001581101007387 */ /* 0x000fe40000100800 */
[----:B------:R-:W-:Y:S01]  /*2b00*/  IMAD.X R7, R195, 0x1, R187, P0 ;  /* 0x00000001c3077824 */ /* 0x000fe200000e06bb */
[----:B-1----:R-:W-:-:S04]  /*2b10*/  IADD3 R8, P1, R196, R186, RZ ;  /* 0x000000bac4087210 */ /* 0x002fc80007f3e0ff */
[----:B------:R0:W3:Y:S01]  /*2b20*/  @P2 LDG.E.U16 R181, desc[UR14][R6.64] ;  /* 0x0000000e06b52981 */ /* 0x0000e2000c1e1500 */
[----:B------:R-:W-:Y:S01]  /*2b30*/  IMAD.X R9, R197, 0x1, R187, P1 ;  /* 0x00000001c5097824 */ /* 0x000fe200008e06bb */
[----:B0-----:R-:W-:-:S04]  /*2b40*/  IADD3 R6, P0, R198, R186, RZ ;  /* 0x000000bac6067210 */ /* 0x001fc80007f1e0ff */
[----:B------:R0:W4:Y:S01]  /*2b50*/  @P3 LDG.E.U16 R177, desc[UR14][R8.64] ;  /* 0x0000000e08b13981 */ /* 0x000122000c1e1500 */
[----:B------:R-:W-:Y:S01]  /*2b60*/  IMAD.X R7, R199, 0x1, R187, P0 ;  /* 0x00000001c7077824 */ /* 0x000fe200000e06bb */
[----:B------:R-:W-:-:S04]  /*2b70*/  ISETP.GT.AND P2, PT, R4, 0x4, PT ;  /* 0x000000040400780c */ /* 0x000fc80003f44270 */
[----:B------:R1:W4:Y:S01]  /*2b80*/  @P3 LDG.E.U16 R176, desc[UR14][R6.64] ;  /* 0x0000000e06b03981 */ /* 0x000322000c1e1500 */
[----:B0-----:R-:W-:Y:S02]  /*2b90*/  IADD3 R8, P1, R200, R186, RZ ;  /* 0x000000bac8087210 */ /* 0x001fe40007f3e0ff */
[----:B------:R-:W-:-:S03]  /*2ba0*/  PRMT R173, RZ, 0x7610, R173 ;  /* 0x00007610ffad7816 */ /* 0x000fc600000000ad */
[--C-:B------:R-:W-:Y:S01]  /*2bb0*/  IMAD.X R9, R201, 0x1, R187.reuse, P1 ;  /* 0x00000001c9097824 */ /* 0x100fe200008e06bb */
[----:B------:R-:W-:Y:S02]  /*2bc0*/  ISETP.GT.AND P3, PT, R4, 0x5, PT ;  /* 0x000000050400780c */ /* 0x000fe40003f64270 */
[----:B-1----:R-:W-:Y:S02]  /*2bd0*/  IADD3 R6, P0, R202, R186, RZ ;  /* 0x000000baca067210 */ /* 0x002fe40007f1e0ff */
[----:B------:R0:W4:Y:S01]  /*2be0*/  @P2 LDG.E.U16 R173, desc[UR14][R8.64] ;  /* 0x0000000e08ad2981 */ /* 0x000122000c1e1500 */
[----:B------:R-:W-:Y:S02]  /*2bf0*/  PRMT R172, RZ, 0x7610, R172 ;  /* 0x00007610ffac7816 */ /* 0x000fe400000000ac */
[----:B------:R-:W-:Y:S01]  /*2c00*/  IMAD.X R7, R203, 0x1, R187, P0 ;  /* 0x00000001cb077824 */ /* 0x000fe200000e06bb */
[----:B------:R-:W-:-:S04]  /*2c10*/  PRMT R169, RZ, 0x7610, R169 ;  /* 0x00007610ffa97816 */ /* 0x000fc800000000a9 */
[----:B------:R1:W4:Y:S01]  /*2c20*/  @P2 LDG.E.U16 R172, desc[UR14][R6.64] ;  /* 0x0000000e06ac2981 */ /* 0x000322000c1e1500 */
[----:B0-----:R-:W-:Y:S02]  /*2c30*/  IADD3 R8, P1, R204, R186, RZ ;  /* 0x000000bacc087210 */ /* 0x001fe40007f3e0ff */
[----:B------:R-:W-:-:S03]  /*2c40*/  ISETP.GT.AND P2, PT, R4, 0x6, PT ;  /* 0x000000060400780c */ /* 0x000fc60003f44270 */
[----:B------:R-:W-:-:S05]  /*2c50*/  IMAD.X R9, R205, 0x1, R187, P1 ;  /* 0x00000001cd097824 */ /* 0x000fca00008e06bb */
[----:B------:R0:W4:Y:S01]  /*2c60*/  @P3 LDG.E.U16 R169, desc[UR14][R8.64] ;  /* 0x0000000e08a93981 */ /* 0x000122000c1e1500 */
[-C--:B-1----:R-:W-:Y:S02]  /*2c70*/  IADD3 R6, P0, R206, R186.reuse, RZ ;  /* 0x000000bace067210 */ /* 0x082fe40007f1e0ff */
[----:B------:R-:W-:Y:S02]  /*2c80*/  PRMT R12, RZ, 0x7610, R12 ;  /* 0x00007610ff0c7816 */ /* 0x000fe4000000000c */
[----:B------:R-:W-:Y:S02]  /*2c90*/  PRMT R13, RZ, 0x7610, R13 ;  /* 0x00007610ff0d7816 */ /* 0x000fe4000000000d */
[----:B0-----:R-:W-:Y:S01]  /*2ca0*/  IADD3 R8, P1, R208, R186, RZ ;  /* 0x000000bad0087210 */ /* 0x001fe20007f3e0ff */
[----:B------:R-:W-:-:S04]  /*2cb0*/  IMAD.X R7, R207, 0x1, R187, P0 ;  /* 0x00000001cf077824 */ /* 0x000fc800000e06bb */
[----:B------:R-:W-:Y:S01]  /*2cc0*/  IMAD.X R9, R209, 0x1, R187, P1 ;  /* 0x00000001d1097824 */ /* 0x000fe200008e06bb */
[----:B------:R0:W4:Y:S04]  /*2cd0*/  @P3 LDG.E.U16 R13, desc[UR14][R6.64] ;  /* 0x0000000e060d3981 */ /* 0x000128000c1e1500 */
[----:B------:R1:W4:Y:S04]  /*2ce0*/  @P2 LDG.E.U16 R12, desc[UR14][R8.64] ;  /* 0x0000000e080c2981 */ /* 0x000328000c1e1500 */
[----:B------:R-:W-:Y:S04]  /*2cf0*/  STL [R1+0x164], R188 ;  /* 0x000164bc01007387 */ /* 0x000fe80000100800 */
        /* <DEDUP_REMOVED lines=13> */
[----:B------:R1:W-:Y:S04]  /*2dd0*/  STL [R1+0x19c], R202 ;  /* 0x00019cca01007387 */ /* 0x0003e80000100800 */
[----:B------:R-:W-:Y:S04]  /*2de0*/  STL [R1+0x198], R203 ;  /* 0x000198cb01007387 */ /* 0x000fe80000100800 */
[----:B------:R-:W-:Y:S01]  /*2df0*/  STL [R1+0x1a4], R204 ;  /* 0x0001a4cc01007387 */ /* 0x000fe20000100800 */
[----:B0-----:R-:W-:-:S02]  /*2e00*/  IADD3 R6, P0, R210, R186, RZ ;  /* 0x000000bad2067210 */ /* 0x001fc40007f1e0ff */
[----:B------:R-:W-:-:S03]  /*2e10*/  ISETP.GT.AND P3, PT, R4, 0x7, PT ;  /* 0x000000070400780c */ /* 0x000fc60003f64270 */
[----:B------:R-:W-:Y:S01]  /*2e20*/  IMAD.X R7, R211, 0x1, R187, P0 ;  /* 0x00000001d3077824 */ /* 0x000fe200000e06bb */
[----:B-1----:R-:W-:Y:S02]  /*2e30*/  PRMT R202, RZ, 0x7610, R202 ;  /* 0x00007610ffca7816 */ /* 0x002fe400000000ca */
[----:B------:R-:W-:Y:S02]  /*2e40*/  IADD3 R8, P1, R212, R186, RZ ;  /* 0x000000bad4087210 */ /* 0x000fe40007f3e0ff */
[----:B------:R-:W-:-:S03]  /*2e50*/  PRMT R152, RZ, 0x7610, R152 ;  /* 0x00007610ff987816 */ /* 0x000fc60000000098 */
[----:B------:R-:W-:Y:S01]  /*2e60*/  IMAD.X R9, R213, 0x1, R187, P1 ;  /* 0x00000001d5097824 */ /* 0x000fe200008e06bb */
[----:B------:R-:W-:Y:S01]  /*2e70*/  PRMT R168, RZ, 0x7610, R168 ;  /* 0x00007610ffa87816 */ /* 0x000fe200000000a8 */
[----:B--2---:R-:W-:Y:S04]  /*2e80*/  STL [R1+0x10c], R250 ;  /* 0x00010cfa01007387 */ /* 0x004fe80000100800 */
[----:B------:R-:W-:Y:S04]  /*2e90*/  STL [R1+0x1a0], R205 ;  /* 0x0001a0cd01007387 */ /* 0x000fe80000100800 */
[----:B---3--:R-:W-:Y:S04]  /*2ea0*/  STL [R1+0x108], R181 ;  /* 0x000108b501007387 */ /* 0x008fe80000100800 */
[----:B------:R-:W-:Y:S04]  /*2eb0*/  STL [R1+0x1ac], R206 ;  /* 0x0001acce01007387 */ /* 0x000fe80000100800 */
[----:B------:R-:W-:Y:S04]  /*2ec0*/  STL [R1+0x1a8], R207 ;  /* 0x0001a8cf01007387 */ /* 0x000fe80000100800 */
[----:B------:R-:W-:Y:S04]  /*2ed0*/  STL [R1+0x1b4], R208 ;  /* 0x0001b4d001007387 */ /* 0x000fe80000100800 */
[----:B----4-:R-:W-:Y:S04]  /*2ee0*/  STL [R1+0x104], R177 ;  /* 0x000104b101007387 */ /* 0x010fe80000100800 */
[----:B------:R-:W-:Y:S04]  /*2ef0*/  STL [R1+0x1b0], R209 ;  /* 0x0001b0d101007387 */ /* 0x000fe80000100800 */
[----:B------:R-:W-:Y:S04]  /*2f00*/  STL [R1+0x100], R176 ;  /* 0x000100b001007387 */ /* 0x000fe80000100800 */
[----:B------:R0:W-:Y:S02]  /*2f10*/  STL [R1+0x1bc], R210 ;  /* 0x0001bcd201007387 */ /* 0x0001e40000100800 */
[----:B0-----:R-:W-:-:S06]  /*2f20*/  PRMT R210, RZ, 0x7610, R210 ;  /* 0x00007610ffd27816 */ /* 0x001fcc00000000d2 */
[----:B------:R0:W2:Y:S01]  /*2f30*/  @P2 LDG.E.U16 R210, desc[UR14][R6.64] ;  /* 0x0000000e06d22981 */ /* 0x0000a2000c1e1500 */
[----:B------:R-:W-:Y:S02]  /*2f40*/  ISETP.GT.AND P2, PT, R4, 0x8, PT ;  /* 0x000000080400780c */ /* 0x000fe40003f44270 */
[----:B0-----:R-:W-:-:S05]  /*2f50*/  IADD3 R6, P0, R214, R186, RZ ;  /* 0x000000bad6067210 */ /* 0x001fca0007f1e0ff */
[----:B------:R-:W-:Y:S01]  /*2f60*/  IMAD.X R7, R215, 0x1, R187, P0 ;  /* 0x00000001d7077824 */ /* 0x000fe200000e06bb */
[----:B------:R-:W-:-:S04]  /*2f70*/  PRMT R205, RZ, 0x7610, R205 ;  /* 0x00007610ffcd7816 */ /* 0x000fc800000000cd */
[----:B------:R0:W3:Y:S04]  /*2f80*/  @P3 LDG.E.U16 R202, desc[UR14][R6.64] ;  /* 0x0000000e06ca3981 */ /* 0x0000e8000c1e1500 */
[----:B------:R-:W4:Y:S01]  /*2f90*/  @P3 LDG.E.U16 R205, desc[UR14][R8.64] ;  /* 0x0000000e08cd3981 */ /* 0x000f22000c1e1500 */
[----:B0-----:R-:W-:Y:S02]  /*2fa0*/  IADD3 R6, P0, R218, R186, RZ ;  /* 0x000000bada067210 */ /* 0x001fe40007f1e0ff */
[----:B------:R-:W-:-:S03]  /*2fb0*/  ISETP.GT.AND P3, PT, R4, 0x9, PT ;  /* 0x000000090400780c */ /* 0x000fc60003f64270 */
[----:B------:R-:W-:Y:S01]  /*2fc0*/  IMAD.X R7, R219, 0x1, R187, P0 ;  /* 0x00000001db077824 */ /* 0x000fe200000e06bb */
[----:B------:R-:W-:Y:S04]  /*2fd0*/  STL [R1+0x1b8], R211 ;  /* 0x0001b8d301007387 */ /* 0x000fe80000100800 */
[----:B------:R0:W3:Y:S04]  /*2fe0*/  @P2 LDG.E.U16 R152, desc[UR14][R6.64] ;  /* 0x0000000e06982981 */ /* 0x0000e8000c1e1500 */
[----:B------:R-:W-:Y:S01]  /*2ff0*/  STL [R1+0xec], R12 ;  /* 0x0000ec0c01007387 */ /* 0x000fe20000100800 */
[----:B0-----:R-:W-:-:S03]  /*3000*/  IADD3 R6, P0, R222, R186, RZ ;  /* 0x000000bade067210 */ /* 0x001fc60007f1e0ff */
[----:B------:R0:W-:Y:S04]  /*3010*/  STL [R1+0xf0], R13 ;  /* 0x0000f00d01007387 */ /* 0x0001e80000100800 */
[----:B------:R-:W3:Y:S01]  /*3020*/  LDL.64 R176, [R1+0x8] ;  /* 0x0000080001b07983 */ /* 0x000ee20000100a00 */
[----:B------:R-:W-:-:S03]  /*3030*/  IMAD.X R7, R223, 0x1, R187, P0 ;  /* 0x00000001df077824 */ /* 0x000fc600000e06bb */
[----:B0-----:R-:W3:Y:S04]  /*3040*/  LDL.64 R12, [R1] ;  /* 0x00000000010c7983 */ /* 0x001ee80000100a00 */
[----:B------:R-:W3:Y:S04]  /*3050*/  @P3 LDG.E.U16 R168, desc[UR14][R6.64] ;  /* 0x0000000e06a83981 */ /* 0x000ee8000c1e1500 */
[----:B------:R-:W-:Y:S04]  /*3060*/  STL [R1+0xf8], R172 ;  /* 0x0000f8ac01007387 */ /* 0x000fe80000100800 */
[----:B------:R0:W-:Y:S04]  /*3070*/  STL [R1+0xfc], R173 ;  /* 0x0000fcad01007387 */ /* 0x0001e80000100800 */
[----:B0-----:R-:W3:Y:S01]  /*3080*/  LDL.64 R172, [R1+0x10] ;  /* 0x0000100001ac7983 */ /* 0x001ee20000100a00 */
[----:B------:R-:W-:-:S02]  /*3090*/  IADD3 R8, P1, R216, R186, RZ ;  /* 0x000000bad8087210 */ /* 0x000fc40007f3e0ff */
[----:B------:R-:W-:-:S03]  /*30a0*/  PRMT R19, RZ, 0x7610, R19 ;  /* 0x00007610ff137816 */ /* 0x000fc60000000013 */
[----:B------:R-:W-:-:S05]  /*30b0*/  IMAD.X R9, R217, 0x1, R187, P1 ;  /* 0x00000001d9097824 */ /* 0x000fca00008e06bb */
[----:B------:R0:W3:Y:S01]  /*30c0*/  @P2 LDG.E.U16 R19, desc[UR14][R8.64] ;  /* 0x0000000e08132981 */ /* 0x0000e2000c1e1500 */
[----:B------:R-:W-:Y:S02]  /*30d0*/  PRMT R246, RZ, 0x7610, R246 ;  /* 0x00007610fff67816 */ /* 0x000fe400000000f6 */
[----:B0-----:R-:W-:Y:S02]  /*30e0*/  IADD3 R8, P1, R220, R186, RZ ;  /* 0x000000badc087210 */ /* 0x001fe40007f3e0ff */
[----:B------:R-:W-:-:S03]  /*30f0*/  ISETP.GT.AND P2, PT, R4, 0xa, PT ;  /* 0x0000000a0400780c */ /* 0x000fc60003f44270 */
        /* <DEDUP_REMOVED lines=8> */
[----:B------:R-:W-:Y:S01]  /*3180*/  PRMT R160, RZ, 0x7610, R160 ;  /* 0x00007610ffa07816 */ /* 0x000fe200000000a0 */
[----:B--2---:R-:W-:Y:S04]  /*3190*/  STL [R1+0x1c0], R210 ;  /* 0x0001c0d201007387 */ /* 0x004fe80000100800 */
[----:B------:R-:W-:Y:S04]  /*31a0*/  STL [R1+0x1c8], R212 ;  /* 0x0001c8d401007387 */ /* 0x000fe80000100800 */
[----:B------:R-:W-:Y:S04]  /*31b0*/  STL [R1+0x1c4], R213 ;  /* 0x0001c4d501007387 */ /* 0x000fe80000100800 */
[----:B------:R-:W-:Y:S04]  /*31c0*/  STL [R1+0x1d0], R214 ;  /* 0x0001d0d601007387 */ /* 0x000fe80000100800 */
[----:B------:R-:W-:Y:S04]  /*31d0*/  STL [R1+0x1cc], R215 ;  /* 0x0001ccd701007387 */ /* 0x000fe80000100800 */
[----:B------:R-:W-:Y:S04]  /*31e0*/  STL [R1+0xf4], R169 ;  /* 0x0000f4a901007387 */ /* 0x000fe80000100800 */
[----:B----4-:R-:W-:Y:S04]  /*31f0*/  STL [R1+0x1d4], R205 ;  /* 0x0001d4cd01007387 */ /* 0x010fe80000100800 */
[----:B---3--:R-:W-:Y:S04]  /*3200*/  STL [R1+0x1d8], R202 ;  /* 0x0001d8ca01007387 */ /* 0x008fe80000100800 */
[----:B------:R-:W-:Y:S04]  /*3210*/  STL [R1+0x1e0], R216 ;  /* 0x0001e0d801007387 */ /* 0x000fe80000100800 */
[----:B------:R-:W-:Y:S04]  /*3220*/  STL [R1+0x1dc], R217 ;  /* 0x0001dcd901007387 */ /* 0x000fe80000100800 */
[----:B------:R-:W-:Y:S04]  /*3230*/  STL [R1+0x1e8], R218 ;  /* 0x0001e8da01007387 */ /* 0x000fe80000100800 */
[----:B------:R-:W-:Y:S04]  /*3240*/  STL [R1+0x1e4], R219 ;  /* 0x0001e4db01007387 */ /* 0x000fe80000100800 */
[----:B------:R-:W-:Y:S04]  /*3250*/  STL [R1+0x1f0], R220 ;  /* 0x0001f0dc01007387 */ /* 0x000fe80000100800 */
[----:B------:R-:W-:Y:S01]  /*3260*/  STL [R1+0x1ec], R221 ;  /* 0x0001ecdd01007387 */ /* 0x000fe20000100800 */
[----:B0-----:R-:W-:-:S03]  /*3270*/  IADD3 R8, P1, R176, R186, RZ ;  /* 0x000000bab0087210 */ /* 0x001fc60007f3e0ff */
[----:B------:R-:W-:Y:S01]  /*3280*/  STL [R1+0x1f8], R222 ;  /* 0x0001f8de01007387 */ /* 0x000fe20000100800 */
[----:B------:R-:W-:-:S03]  /*3290*/  IADD3 R6, P0, R12, R186, RZ ;  /* 0x000000ba0c067210 */ /* 0x000fc60007f1e0ff */
[----:B------:R-:W-:Y:S01]  /*32a0*/  STL [R1+0x1f4], R223 ;  /* 0x0001f4df01007387 */ /* 0x000fe20000100800 */
[----:B------:R-:W-:-:S03]  /*32b0*/  IMAD.X R9, R177, 0x1, R187, P1 ;  /* 0x00000001b1097824 */ /* 0x000fc600008e06bb */
[----:B------:R0:W-:Y:S01]  /*32c0*/  STL [R1+0x60], R168 ;  /* 0x000060a801007387 */ /* 0x0001e20000100800 */
[----:B------:R-:W-:-:S03]  /*32d0*/  IMAD.X R7, R13, 0x1, R187, P0 ;  /* 0x000000010d077824 */ /* 0x000fc600000e06bb */
[----:B------:R-:W2:Y:S04]  /*32e0*/  @P3 LDG.E.U16 R160, desc[UR14][R8.64] ;  /* 0x0000000e08a03981 */ /* 0x000ea8000c1e1500 */
[----:B------:R1:W3:Y:S04]  /*32f0*/  @P2 LDG.E.U16 R161, desc[UR14][R6.64] ;  /* 0x0000000e06a12981 */ /* 0x0002e8000c1e1500 */
[----:B0-----:R-:W4:Y:S04]  /*3300*/  LDL.64 R168, [R1+0x18] ;  /* 0x0000180001a87983 */ /* 0x001f280000100a00 */
[----:B------:R-:W-:Y:S04]  /*3310*/  STL [R1+0x200], R248 ;  /* 0x000200f801007387 */ /* 0x000fe80000100800 */
[----:B------:R-:W-:Y:S01]  /*3320*/  STL [R1+0x1fc], R249 ;  /* 0x0001fcf901007387 */ /* 0x000fe20000100800 */
[----:B-1----:R-:W-:-:S03]  /*3330*/  IADD3 R6, P0, R172, R186, RZ ;  /* 0x000000baac067210 */ /* 0x002fc60007f1e0ff */
[----:B------:R-:W4:Y:S01]  /*3340*/  LDL.64 R12, [R1+0x20] ;  /* 0x00002000010c7983 */ /* 0x000f220000100a00 */
[----:B------:R-:W-:Y:S01]  /*3350*/  PRMT R210, RZ, 0x7610, R210 ;  /* 0x00007610ffd27816 */ /* 0x000fe200000000d2 */
[----:B------:R-:W-:Y:S01]  /*3360*/  IMAD.X R7, R173, 0x1, R187, P0 ;  /* 0x00000001ad077824 */ /* 0x000fe200000e06bb */
[----:B------:R-:W-:Y:S01]  /*3370*/  ISETP.GT.AND P2, PT, R4, 0xc, PT ;  /* 0x0000000c0400780c */ /* 0x000fe20003f44270 */
[----:B------:R-:W4:Y:S04]  /*3380*/  LDL.LU R176, [R1+0x260] ;  /* 0x0002600001b07983 */ /* 0x000f280000300800 */
[----:B------:R0:W4:Y:S01]  /*3390*/  @P3 LDG.E.U16 R210, desc[UR14][R6.64] ;  /* 0x0000000e06d23981 */ /* 0x000122000c1e1500 */
[----:B------:R-:W-:-:S03]  /*33a0*/  PRMT R223, RZ, 0x7610, R223 ;  /* 0x00007610ffdf7816 */ /* 0x000fc600000000df */
[----:B------:R-:W4:Y:S01]  /*33b0*/  LDL.64 R172, [R1+0x28] ;  /* 0x0000280001ac7983 */ /* 0x000f220000100a00 */
[----:B------:R-:W-:-:S03]  /*33c0*/  PRMT R212, RZ, 0x7610, R212 ;  /* 0x00007610ffd47816 */ /* 0x000fc600000000d4 */
[----:B--2---:R-:W-:Y:S04]  /*33d0*/  STL [R1+0xe0], R160 ;  /* 0x0000e0a001007387 */ /* 0x004fe80000100800 */
[----:B---3--:R1:W-:Y:S01]  /*33e0*/  STL [R1+0xe4], R161 ;  /* 0x0000e4a101007387 */ /* 0x0083e20000100800 */
[----:B----4-:R-:W-:-:S05]  /*33f0*/  IADD3 R8, P1, R168, R186, RZ ;  /* 0x000000baa8087210 */ /* 0x010fca0007f3e0ff */
[----:B------:R-:W-:Y:S01]  /*3400*/  IMAD.X R9, R169, 0x1, R187, P1 ;  /* 0x00000001a9097824 */ /* 0x000fe200008e06bb */
[----:B-1----:R-:W2:Y:S04]  /*3410*/  LDL.64 R160, [R1+0x30] ;  /* 0x0000300001a07983 */ /* 0x002ea80000100a00 */
[----:B------:R1:W3:Y:S01]  /*3420*/  @P2 LDG.E.U16 R223, desc[UR14][R8.64] ;  /* 0x0000000e08df2981 */ /* 0x0002e2000c1e1500 */
[----:B0-----:R-:W-:-:S05]  /*3430*/  IADD3 R6, P0, R12, R186, RZ ;  /* 0x000000ba0c067210 */ /* 0x001fca0007f1e0ff */
[----:B------:R-:W-:Y:S01]  /*3440*/  IMAD.X R7, R13, 0x1, R187, P0 ;  /* 0x000000010d077824 */ /* 0x000fe200000e06bb */
[----:B------:R-:W-:Y:S04]  /*3450*/  STL [R1+0x20c], R210 ;  /* 0x00020cd201007387 */ /* 0x000fe80000100800 */
[----:B------:R2:W4:Y:S04]  /*3460*/  @P2 LDG.E.U16 R212, desc[UR14][R6.64] ;  /* 0x0000000e06d42981 */ /* 0x000528000c1e1500 */
[----:B------:R-:W4:Y:S04]  /*3470*/  LDL.64 R168, [R1+0x38] ;  /* 0x0000380001a87983 */ /* 0x000f280000100a00 */
[----:B------:R-:W4:Y:S01]  /*3480*/  LDL.64 R12, [R1+0x40] ;  /* 0x00004000010c7983 */ /* 0x000f220000100a00 */
[----:B------:R-:W-:-:S02]  /*3490*/  ISETP.GT.AND P3, PT, R4, 0xd, PT ;  /* 0x0000000d0400780c */ /* 0x000fc40003f64270 */
[----:B-1----:R-:W-:Y:S02]  /*34a0*/  IADD3 R8, P1, R172, R186, RZ ;  /* 0x000000baac087210 */ /* 0x002fe40007f3e0ff */
[----:B------:R-:W-:Y:S02]  /*34b0*/  PRMT R217, RZ, 0x7610, R217 ;  /* 0x00007610ffd97816 */ /* 0x000fe400000000d9 */
[----:B------:R-:W-:Y:S01]  /*34c0*/  PRMT R202, RZ, 0x7610, R202 ;  /* 0x00007610ffca7816 */ /* 0x000fe200000000ca */
[----:B------:R-:W-:Y:S01]  /*34d0*/  IMAD.X R9, R173, 0x1, R187, P1 ;  /* 0x00000001ad097824 */ /* 0x000fe200008e06bb */
[----:B------:R-:W-:-:S05]  /*34e0*/  ISETP.GT.AND P2, PT, R4, 0xe, PT ;  /* 0x0000000e0400780c */ /* 0x000fca0003f44270 */
[----:B------:R0:W4:Y:S01]  /*34f0*/  @P3 LDG.E.U16 R217, desc[UR14][R8.64] ;  /* 0x0000000e08d93981 */ /* 0x000122000c1e1500 */
[----:B------:R-:W-:Y:S02]  /*3500*/  PRMT R211, RZ, 0x7610, R211 ;  /* 0x00007610ffd37816 */ /* 0x000fe400000000d3 */
[----:B------:R-:W-:Y:S02]  /*3510*/  PRMT R208, RZ, 0x7610, R208 ;  /* 0x00007610ffd07816 */ /* 0x000fe400000000d0 */
[----:B--2---:R-:W-:Y:S01]  /*3520*/  IADD3 R6, P0, R160, R186, RZ ;  /* 0x000000baa0067210 */ /* 0x004fe20007f1e0ff */
[----:B---3--:R-:W-:Y:S04]  /*3530*/  STL [R1+0x204], R223 ;  /* 0x000204df01007387 */ /* 0x008fe80000100800 */
[----:B------:R-:W-:-:S05]  /*3540*/  IMAD.X R7, R161, 0x1, R187, P0 ;  /* 0x00000001a1077824 */ /* 0x000fca00000e06bb */
[----:B------:R1:W2:Y:S04]  /*3550*/  @P3 LDG.E.U16 R202, desc[UR14][R6.64] ;  /* 0x0000000e06ca3981 */ /* 0x0002a8000c1e1500 */
[----:B----4-:R-:W-:Y:S04]  /*3560*/  STL [R1+0x208], R212 ;  /* 0x000208d401007387 */ /* 0x010fe80000100800 */
[----:B------:R-:W-:Y:S01]  /*3570*/  STL [R1+0xe8], R171 ;  /* 0x0000e8ab01007387 */ /* 0x000fe20000100800 */
[----:B0-----:R-:W-:-:S03]  /*3580*/  IADD3 R8, P1, R168, R186, RZ ;  /* 0x000000baa8087210 */ /* 0x001fc60007f3e0ff */
[----:B------:R-:W3:Y:S01]  /*3590*/  LDL.64 R172, [R1+0x48] ;  /* 0x0000480001ac7983 */ /* 0x000ee20000100a00 */
[----:B-1----:R-:W-:-:S03]  /*35a0*/  IADD3 R6, P0, R12, R186, RZ ;  /* 0x000000ba0c067210 */ /* 0x002fc60007f1e0ff */
[----:B------:R-:W4:Y:S01]  /*35b0*/  LDL.64 R160, [R1+0x50] ;  /* 0x0000500001a07983 */ /* 0x000f220000100a00 */
[--C-:B------:R-:W-:Y:S02]  /*35c0*/  IMAD.X R9, R169, 0x1, R187.reuse, P1 ;  /* 0x00000001a9097824 */ /* 0x100fe400008e06bb */
[----:B------:R-:W-:-:S03]  /*35d0*/  IMAD.X R7, R13, 0x1, R187, P0 ;  /* 0x000000010d077824 */ /* 0x000fc600000e06bb */
[----:B------:R3:W4:Y:S04]  /*35e0*/  @P2 LDG.E.U16 R211, desc[UR14][R8.64] ;  /* 0x0000000e08d32981 */ /* 0x000728000c1e1500 */
[----:B------:R4:W4:Y:S01]  /*35f0*/  @P2 LDG.E.U16 R208, desc[UR14][R6.64] ;  /* 0x0000000e06d02981 */ /* 0x000922000c1e1500 */
[----:B------:R-:W-:-:S03]  /*3600*/  ISETP.GT.AND P3, PT, R4, 0xf, PT ;  /* 0x0000000f0400780c */ /* 0x000fc60003f64270 */
[----:B------:R-:W-:Y:S01]  /*3610*/  STL [R1+0x210], R217 ;  /* 0x000210d901007387 */ /* 0x000fe20000100800 */
[----:B------:R-:W-:Y:S02]  /*3620*/  PRMT R203, RZ, 0x7610, R203 ;  /* 0x00007610ffcb7816 */ /* 0x000fe400000000cb */
[----:B------:R-:W-:Y:S01]  /*3630*/  PRMT R200, RZ, 0x7610, R200 ;  /* 0x00007610ffc87816 */ /* 0x000fe200000000c8 */
[----:B--2---:R-:W-:Y:S04]  /*3640*/  STL [R1+0x214], R202 ;  /* 0x000214ca01007387 */ /* 0x004fe80000100800 */
[----:B------:R-:W2:Y:S04]  /*3650*/  LDL.64 R12, [R1+0x88] ;  /* 0x00008800010c7983 */ /* 0x000ea80000100a00 */
[----:B------:R-:W2:Y:S01]  /*3660*/  LDL.64 R168, [R1+0x58] ;  /* 0x0000580001a87983 */ /* 0x000ea20000100a00 */
[----:B---3--:R-:W-:-:S02]  /*3670*/  IADD3 R8, P1, R172, R186, RZ ;  /* 0x000000baac087210 */ /* 0x008fc40007f3e0ff */
[----:B----4-:R-:W-:-:S03]  /*3680*/  IADD3 R6, P0, R160, R186, RZ ;  /* 0x000000baa0067210 */ /* 0x010fc60007f1e0ff */
[--C-:B------:R-:W-:Y:S02]  /*3690*/  IMAD.X R9, R173, 0x1, R187.reuse, P1 ;  /* 0x00000001ad097824 */ /* 0x100fe400008e06bb */
[----:B------:R-:W-:-:S03]  /*36a0*/  IMAD.X R7, R161, 0x1, R187, P0 ;  /* 0x00000001a1077824 */ /* 0x000fc600000e06bb */
[----:B------:R-:W3:Y:S04]  /*36b0*/  @P3 LDG.E.U16 R203, desc[UR14][R8.64] ;  /* 0x0000000e08cb3981 */ /* 0x000ee8000c1e1500 */
[----:B------:R-:W-:Y:S04]  /*36c0*/  STL [R1+0x218], R211 ;  /* 0x000218d301007387 */ /* 0x000fe80000100800 */
[----:B------:R2:W4:Y:S04]  /*36d0*/  @P3 LDG.E.U16 R200, desc[UR14][R6.64] ;  /* 0x0000000e06c83981 */ /* 0x000528000c1e1500 */
[----:B------:R-:W-:Y:S04]  /*36e0*/  STL [R1+0x21c], R208 ;  /* 0x00021cd001007387 */ /* 0x000fe80000100800 */
[----:B------:R-:W4:Y:S01]  /*36f0*/  LDL.64 R160, [R1+0x98] ;  /* 0x0000980001a07983 */ /* 0x000f220000100a00 */
[----:B------:R-:W-:-:S03]  /*3700*/  ISETP.GT.AND P2, PT, R4, 0x10, PT ;  /* 0x000000100400780c */ /* 0x000fc60003f44270 */
[----:B------:R-:W4:Y:S01]  /*3710*/  LDL.64 R172, [R1+0x90] ;  /* 0x0000900001ac7983 */ /* 0x000f220000100a00 */
[----:B------:R-:W-:Y:S02]  /*3720*/  PRMT R18, RZ, 0x7610, R18 ;  /* 0x00007610ff127816 */ /* 0x000fe40000000012 */
[----:B------:R-:W-:Y:S02]  /*3730*/  ISETP.GT.AND P3, PT, R4, 0x11, PT ;  /* 0x000000110400780c */ /* 0x000fe40003f64270 */
[----:B------:R-:W-:Y:S02]  /*3740*/  PRMT R249, RZ, 0x7610, R249 ;  /* 0x00007610fff97816 */ /* 0x000fe400000000f9 */
[-C--:B--2---:R-:W-:Y:S02]  /*3750*/  IADD3 R6, P0, R12, R186.reuse, RZ ;  /* 0x000000ba0c067210 */ /* 0x084fe40007f1e0ff */
[----:B------:R-:W-:-:S03]  /*3760*/  IADD3 R8, P1, R168, R186, RZ ;  /* 0x000000baa8087210 */ /* 0x000fc60007f3e0ff */
[--C-:B------:R-:W-:Y:S02]  /*3770*/  IMAD.X R7, R13, 0x1, R187.reuse, P0 ;  /* 0x000000010d077824 */ /* 0x100fe400000e06bb */
[----:B------:R-:W-:-:S03]  /*3780*/  IMAD.X R9, R169, 0x1, R187, P1 ;  /* 0x00000001a9097824 */ /* 0x000fc600008e06bb */
[----:B------:R0:W2:Y:S04]  /*3790*/  @P2 LDG.E.U16 R18, desc[UR14][R6.64] ;  /* 0x0000000e06122981 */ /* 0x0000a8000c1e1500 */
[----:B---3--:R-:W-:Y:S04]  /*37a0*/  STL [R1+0x220], R203 ;  /* 0x000220cb01007387 */ /* 0x008fe80000100800 */
[----:B----4-:R1:W-:Y:S04]  /*37b0*/  STL [R1+0x224], R200 ;  /* 0x000224c801007387 */ /* 0x0103e80000100800 */
[----:B------:R-:W3:Y:S04]  /*37c0*/  LDL.64 R168, [R1+0xa0] ;  /* 0x0000a00001a87983 */ /* 0x000ee80000100a00 */
[----:B------:R-:W4:Y:S01]  /*37d0*/  LDL.64 R12, [R1+0xa8] ;  /* 0x0000a800010c7983 */ /* 0x000f220000100a00 */
[----:B0-----:R-:W-:-:S05]  /*37e0*/  IADD3 R6, P0, R160, R186, RZ ;  /* 0x000000baa0067210 */ /* 0x001fca0007f1e0ff */
[----:B------:R-:W-:Y:S01]  /*37f0*/  IMAD.X R7, R161, 0x1, R187, P0 ;  /* 0x00000001a1077824 */ /* 0x000fe200000e06bb */
[----:B------:R-:W-:Y:S01]  /*3800*/  PRMT R15, RZ, 0x7610, R15 ;  /* 0x00007610ff0f7816 */ /* 0x000fe2000000000f */
[----:B------:R-:W2:Y:S04]  /*3810*/  LDL.64 R160, [R1+0xb0] ;  /* 0x0000b00001a07983 */ /* 0x000ea80000100a00 */
[----:B------:R-:W2:Y:S04]  /*3820*/  @P3 LDG.E.U16 R249, desc[UR14][R6.64] ;  /* 0x0000000e06f93981 */ /* 0x000ea8000c1e1500 */
[----:B------:R0:W2:Y:S01]  /*3830*/  @P2 LDG.E.U16 R15, desc[UR14][R8.64] ;  /* 0x0000000e080f2981 */ /* 0x0000a2000c1e1500 */
[----:B------:R-:W-:-:S02]  /*3840*/  PRMT R165, RZ, 0x7610, R165 ;  /* 0x00007610ffa57816 */ /* 0x000fc400000000a5 */
[----:B0-----:R-:W-:Y:S02]  /*3850*/  IADD3 R8, P1, R172, R186, RZ ;  /* 0x000000baac087210 */ /* 0x001fe40007f3e0ff */
[----:B------:R-:W-:-:S03]  /*3860*/  ISETP.GT.AND P2, PT, R4, 0x12, PT ;  /* 0x000000120400780c */ /* 0x000fc60003f44270 */
[----:B------:R-:W-:Y:S01]  /*3870*/  IMAD.X R9, R173, 0x1, R187, P1 ;  /* 0x00000001ad097824 */ /* 0x000fe200008e06bb */
[----:B-1----:R-:W-:Y:S01]  /*3880*/  PRMT R200, RZ, 0x7610, R200 ;  /* 0x00007610ffc87816 */ /* 0x002fe200000000c8 */
[----:B------:R-:W2:Y:S04]  /*3890*/  LDL.64 R172, [R1+0xb8] ;  /* 0x0000b80001ac7983 */ /* 0x000ea80000100a00 */
[----:B------:R3:W2:Y:S01]  /*38a0*/  @P3 LDG.E.U16 R165, desc[UR14][R8.64] ;  /* 0x0000000e08a53981 */ /* 0x0006a2000c1e1500 */
[----:B------:R-:W-:Y:S02]  /*38b0*/  PRMT R216, RZ, 0x7610, R216 ;  /* 0x00007610ffd87816 */ /* 0x000fe400000000d8 */
[-C--:B---3--:R-:W-:Y:S02]  /*38c0*/  IADD3 R8, P1, R168, R186.reuse, RZ ;  /* 0x000000baa8087210 */ /* 0x088fe40007f3e0ff */
[----:B----4-:R-:W-:-:S03]  /*38d0*/  IADD3 R6, P0, R12, R186, RZ ;  /* 0x000000ba0c067210 */ /* 0x010fc60007f1e0ff */
[--C-:B------:R-:W-:Y:S02]  /*38e0*/  IMAD.X R9, R169, 0x1, R187.reuse, P1 ;  /* 0x00000001a9097824 */ /* 0x100fe400008e06bb */
[----:B------:R-:W-:-:S03]  /*38f0*/  IMAD.X R7, R13, 0x1, R187, P0 ;  /* 0x000000010d077824 */ /* 0x000fc600000e06bb */
[----:B------:R0:W3:Y:S04]  /*3900*/  @P2 LDG.E.U16 R200, desc[UR14][R8.64] ;  /* 0x0000000e08c82981 */ /* 0x0000e8000c1e1500 */
[----:B------:R1:W4:Y:S04]  /*3910*/  @P2 LDG.E.U16 R216, desc[UR14][R6.64] ;  /* 0x0000000e06d82981 */ /* 0x000328000c1e1500 */
[----:B--2---:R-:W-:Y:S04]  /*3920*/  STL [R1+0x23c], R249 ;  /* 0x00023cf901007387 */ /* 0x004fe80000100800 */
[----:B------:R-:W2:Y:S01]  /*3930*/  LDL.64 R168, [R1+0xc0] ;  /* 0x0000c00001a87983 */ /* 0x000ea20000100a00 */
[----:B------:R-:W-:Y:S01]  /*3940*/  ISETP.GT.AND P3, PT, R4, 0x13, PT ;  /* 0x000000130400780c */ /* 0x000fe20003f64270 */
[----:B------:R-:W-:Y:S01]  /*3950*/  IMAD.MOV.U32 R217, RZ, RZ, R161 ;  /* 0x000000ffffd97224 */ /* 0x000fe200078e00a1 */
[----:B0-----:R-:W-:Y:S01]  /*3960*/  IADD3 R8, P0, R160, R186, RZ ;  /* 0x000000baa0087210 */ /* 0x001fe20007f1e0ff */
[----:B------:R-:W2:Y:S01]  /*3970*/  LDL.64 R12, [R1+0xc8] ;  /* 0x0000c800010c7983 */ /* 0x000ea20000100a00 */
[----:B------:R-:W-:-:S03]  /*3980*/  PRMT R212, RZ, 0x7610, R212 ;  /* 0x00007610ffd47816 */ /* 0x000fc600000000d4 */
[----:B------:R-:W-:Y:S01]  /*3990*/  IMAD.X R9, R217, 0x1, R187, P0 ;  /* 0x00000001d9097824 */ /* 0x000fe200000e06bb */
[----:B------:R-:W-:Y:S02]  /*39a0*/  ISETP.GT.AND P0, PT, R4, 0x14, PT ;  /* 0x000000140400780c */ /* 0x000fe40003f04270 */
[----:B------:R-:W-:-:S03]  /*39b0*/  PRMT R223, RZ, 0x7610, R223 ;  /* 0x00007610ffdf7816 */ /* 0x000fc600000000df */
[----:B------:R2:W2:Y:S01]  /*39c0*/  @P3 LDG.E.U16 R212, desc[UR14][R8.64] ;  /* 0x0000000e08d43981 */ /* 0x0004a2000c1e1500 */
[----:B-1----:R-:W-:Y:S02]  /*39d0*/  IADD3 R6, P1, R172, R186, RZ ;  /* 0x000000baac067210 */ /* 0x002fe40007f3e0ff */
[----:B------:R-:W-:-:S03]  /*39e0*/  PRMT R220, RZ, 0x7610, R220 ;  /* 0x00007610ffdc7816 */ /* 0x000fc600000000dc */
[----:B------:R-:W-:-:S05]  /*39f0*/  IMAD.X R7, R173, 0x1, R187, P1 ;  /* 0x00000001ad077824 */ /* 0x000fca00008e06bb */
[----:B------:R0:W2:Y:S04]  /*3a00*/  @P3 LDG.E.U16 R223, desc[UR14][R6.64] ;  /* 0x0000000e06df3981 */ /* 0x0000a8000c1e1500 */
[----:B---3--:R-:W-:Y:S04]  /*3a10*/  STL [R1+0x228], R200 ;  /* 0x000228c801007387 */ /* 0x008fe80000100800 */
[----:B----4-:R1:W-:Y:S01]  /*3a20*/  STL [R1+0x22c], R216 ;  /* 0x00022cd801007387 */ /* 0x0103e20000100800 */
[----:B--2---:R-:W-:Y:S01]  /*3a30*/  IADD3 R8, P2, R168, R186, RZ ;  /* 0x000000baa8087210 */ /* 0x004fe20007f5e0ff */
[----:B-1----:R-:W-:-:S02]  /*3a40*/  IMAD.MOV.U32 R216, RZ, RZ, R160 ;  /* 0x000000ffffd87224 */ /* 0x002fc400078e00a0 */
[----:B------:R-:W2:Y:S02]  /*3a50*/  LDL.LU.64 R160, [R1+0x258] ;  /* 0x0002580001a07983 */ /* 0x000ea40000300a00 */
[----:B------:R-:W-:Y:S02]  /*3a60*/  IMAD.X R9, R169, 0x1, R187, P2 ;  /* 0x00000001a9097824 */ /* 0x000fe400010e06bb */
[----:B------:R-:W3:Y:S04]  /*3a70*/  LDL.64 R216, [R1+0xd8] ;  /* 0x0000d80001d87983 */ /* 0x000ee80000100a00 */
[----:B------:R-:W4:Y:S04]  /*3a80*/  LDL.64 R172, [R1+0xd0] ;  /* 0x0000d00001ac7983 */ /* 0x000f280000100a00 */
[----:B------:R-:W2:Y:S01]  /*3a90*/  @P0 LDG.E.U16 R220, desc[UR14][R8.64] ;  /* 0x0000000e08dc0981 */ /* 0x000ea2000c1e1500 */
[----:B0-----:R-:W-:-:S03]  /*3aa0*/  IADD3 R6, P1, R12, R186, RZ ;  /* 0x000000ba0c067210 */ /* 0x001fc60007f3e0ff */
[----:B------:R0:W-:Y:S02]  /*3ab0*/  STL [R1+0x230], R212 ;  /* 0x000230d401007387 */ /* 0x0001e40000100800 */
[----:B------:R-:W-:Y:S02]  /*3ac0*/  IMAD.X R7, R13, 0x1, R187, P1 ;  /* 0x000000010d077824 */ /* 0x000fe400008e06bb */
[----:B------:R-:W-:Y:S04]  /*3ad0*/  STL [R1+0x84], R165 ;  /* 0x000084a501007387 */ /* 0x000fe80000100800 */
[----:B------:R-:W-:Y:S04]  /*3ae0*/  STL [R1+0x234], R223 ;  /* 0x000234df01007387 */ /* 0x000fe80000100800 */
[----:B------:R-:W2:Y:S01]  /*3af0*/  LDL.LU.64 R168, [R1+0x250] ;  /* 0x0002500001a87983 */ /* 0x000ea20000300a00 */
[----:B------:R-:W-:-:S02]  /*3b00*/  ISETP.GT.AND P3, PT, R4, 0x15, PT ;  /* 0x000000150400780c */ /* 0x000fc40003f64270 */
[----:B------:R-:W-:Y:S02]  /*3b10*/  PRMT R221, RZ, 0x7610, R221 ;  /* 0x00007610ffdd7816 */ /* 0x000fe400000000dd */
[C---:B------:R-:W-:Y:S02]  /*3b20*/  ISETP.GT.AND P4, PT, R4.reuse, 0x16, PT ;  /* 0x000000160400780c */ /* 0x040fe40003f84270 */
[----:B------:R-:W-:Y:S02]  /*3b30*/  PRMT R205, RZ, 0x7610, R205 ;  /* 0x00007610ffcd7816 */ /* 0x000fe400000000cd */
[----:B------:R1:W2:Y:S01]  /*3b40*/  @P0 LDG.E.U16 R221, desc[UR14][R6.64] ;  /* 0x0000000e06dd0981 */ /* 0x0002a2000c1e1500 */
[----:B------:R-:W-:Y:S02]  /*3b50*/  ISETP.GT.AND P0, PT, R4, 0x17, PT ;  /* 0x000000170400780c */ /* 0x000fe40003f04270 */
[----:B------:R-:W-:Y:S02]  /*3b60*/  PRMT R209, RZ, 0x7610, R209 ;  /* 0x00007610ffd17816 */ /* 0x000fe400000000d1 */
[----:B------:R-:W-:Y:S01]  /*3b70*/  PRMT R201, RZ, 0x7610, R201 ;  /* 0x00007610ffc97816 */ /* 0x000fe200000000c9 */
[----:B-1----:R-:W-:Y:S01]  /*3b80*/  IMAD.IADD R6, R224, 0x1, R186 ;  /* 0x00000001e0067824 */ /* 0x002fe200078e02ba */
[----:B------:R-:W-:-:S02]  /*3b90*/  PRMT R198, RZ, 0x7610, R198 ;  /* 0x00007610ffc67816 */ /* 0x000fc400000000c6 */
[----:B------:R-:W-:Y:S02]  /*3ba0*/  PRMT R206, RZ, 0x7610, R206 ;  /* 0x00007610ffce7816 */ /* 0x000fe400000000ce */
[----:B------:R-:W-:Y:S02]  /*3bb0*/  PRMT R14, RZ, 0x7610, R14 ;  /* 0x00007610ff0e7816 */ /* 0x000fe4000000000e */
[----:B------:R-:W-:Y:S02]  /*3bc0*/  PRMT R222, RZ, 0x7610, R222 ;  /* 0x00007610ffde7816 */ /* 0x000fe400000000de */
[----:B------:R-:W-:Y:S02]  /*3bd0*/  PRMT R208, RZ, 0x7610, R208 ;  /* 0x00007610ffd07816 */ /* 0x000fe400000000d0 */
[----:B------:R-:W-:Y:S02]  /*3be0*/  PRMT R203, RZ, 0x7610, R203 ;  /* 0x00007610ffcb7816 */ /* 0x000fe400000000cb */
[----:B------:R-:W-:-:S02]  /*3bf0*/  PRMT R211, RZ, 0x7610, R211 ;  /* 0x00007610ffd37816 */ /* 0x000fc400000000d3 */
[----:B------:R-:W-:Y:S02]  /*3c00*/  PRMT R248, RZ, 0x7610, R248 ;  /* 0x00007610fff87816 */ /* 0x000fe400000000f8 */
[----:B------:R-:W-:Y:S02]  /*3c10*/  PRMT R252, RZ, 0x7610, R252 ;  /* 0x00007610fffc7816 */ /* 0x000fe400000000fc */
[----:B------:R-:W-:Y:S02]  /*3c20*/  PRMT R218, RZ, 0x7610, R218 ;  /* 0x00007610ffda7816 */ /* 0x000fe400000000da */
[----:B------:R-:W-:Y:S01]  /*3c30*/  PRMT R251, RZ, 0x7610, R251 ;  /* 0x00007610fffb7816 */ /* 0x000fe200000000fb */
[----:B------:R-:W1:Y:S01]  /*3c40*/  S2R R219, SR_TID.X ;  /* 0x0000000000db7919 */ /* 0x000e620000002100 */
[----:B------:R-:W-:Y:S02]  /*3c50*/  PRMT R215, RZ, 0x7610, R215 ;  /* 0x00007610ffd77816 */ /* 0x000fe400000000d7 */
[----:B---3--:R-:W-:-:S02]  /*3c60*/  IADD3 R12, P1, R216, R186, RZ ;  /* 0x000000bad80c7210 */ /* 0x008fc40007f3e0ff */
[----:B----4-:R-:W-:-:S03]  /*3c70*/  IADD3 R8, P2, R172, R186, RZ ;  /* 0x000000baac087210 */ /* 0x010fc60007f5e0ff */
[--C-:B------:R-:W-:Y:S01]  /*3c80*/  IMAD.X R13, R217, 0x1, R187.reuse, P1 ;  /* 0x00000001d90d7824 */ /* 0x100fe200008e06bb */
[----:B--2---:R-:W-:Y:S04]  /*3c90*/  STL [R1+0x238], R220 ;  /* 0x000238dc01007387 */ /* 0x004fe80000100800 */
[----:B------:R-:W2:Y:S04]  /*3ca0*/  LDL.LU R172, [R1+0x24c] ;  /* 0x00024c0001ac7983 */ /* 0x000ea80000300800 */
[----:B------:R-:W3:Y:S04]  /*3cb0*/  LDL.LU R217, [R1+0x64] ;  /* 0x0000640001d97983 */ /* 0x000ee80000300800 */
[----:B------:R-:W4:Y:S04]  /*3cc0*/  LDL.LU R216, [R1+0x68] ;  /* 0x0000680001d87983 */ /* 0x000f280000300800 */
[----:B0-----:R-:W3:Y:S04]  /*3cd0*/  LDL.LU R212, [R1+0x6c] ;  /* 0x00006c0001d47983 */ /* 0x001ee80000300800 */
[----:B------:R-:W2:Y:S01]  /*3ce0*/  LDL.LU R202, [R1+0x70] ;  /* 0x0000700001ca7983 */ /* 0x000ea20000300800 */
[----:B------:R-:W-:Y:S01]  /*3cf0*/  IMAD.X R9, R173, 0x1, R187, P2 ;  /* 0x00000001ad097824 */ /* 0x000fe200010e06bb */
[----:B------:R-:W-:-:S02]  /*3d00*/  IADD3 RZ, P2, R224, R186, RZ ;  /* 0x000000bae0ff7210 */ /* 0x000fc40007f5e0ff */
[----:B------:R-:W-:Y:S01]  /*3d10*/  IADD3 RZ, P1, R226, R186, RZ ;  /* 0x000000bae2ff7210 */ /* 0x000fe20007f3e0ff */
[----:B------:R-:W4:Y:S02]  /*3d20*/  LDL.LU R210, [R1+0x74] ;  /* 0x0000740001d27983 */ /* 0x000f240000300800 */
[----:B------:R-:W-:Y:S02]  /*3d30*/  IMAD.X R7, R225, 0x1, R187, P2 ;  /* 0x00000001e1077824 */ /* 0x000fe400010e06bb */
[----:B------:R0:W3:Y:S04]  /*3d40*/  @P3 LDG.E.U16 R205, desc[UR14][R8.64] ;  /* 0x0000000e08cd3981 */ /* 0x0000e8000c1e1500 */
[----:B------:R1:W3:Y:S01]  /*3d50*/  @P4 LDG.E.U16 R209, desc[UR14][R6.64] ;  /* 0x0000000e06d14981 */ /* 0x0002e2000c1e1500 */
[----:B------:R-:W-:-:S02]  /*3d60*/  PRMT R213, RZ, 0x7610, R213 ;  /* 0x00007610ffd57816 */ /* 0x000fc400000000d5 */
[----:B------:R-:W-:Y:S01]  /*3d70*/  PRMT R207, RZ, 0x7610, R207 ;  /* 0x00007610ffcf7816 */ /* 0x000fe200000000cf */
[----:B------:R-:W3:Y:S01]  /*3d80*/  LDL.LU R200, [R1+0x78] ;  /* 0x0000780001c87983 */ /* 0x000ee20000300800 */
[----:B0-----:R-:W-:Y:S01]  /*3d90*/  IMAD.X R9, R227, 0x1, R187, P1 ;  /* 0x00000001e3097824 */ /* 0x001fe200008e06bb */
[C---:B------:R-:W-:Y:S01]  /*3da0*/  IADD3 RZ, P1, R228.reuse, R186, RZ ;  /* 0x000000bae4ff7210 */ /* 0x040fe20007f3e0ff */
[----:B-1----:R-:W-:-:S04]  /*3db0*/  IMAD.IADD R6, R228, 0x1, R186 ;  /* 0x00000001e4067824 */ /* 0x002fc800078e02ba */
[----:B------:R-:W-:Y:S01]  /*3dc0*/  IMAD.X R7, R229, 0x1, R187, P1 ;  /* 0x00000001e5077824 */ /* 0x000fe200008e06bb */
[----:B------:R-:W-:Y:S02]  /*3dd0*/  IADD3 RZ, P1, R230, R186, RZ ;  /* 0x000000bae6ff7210 */ /* 0x000fe40007f3e0ff */
[----:B------:R-:W-:Y:S02]  /*3de0*/  ISETP.GT.AND P2, PT, R4, 0x18, PT ;  /* 0x000000180400780c */ /* 0x000fe40003f44270 */
[----:B------:R0:W3:Y:S01]  /*3df0*/  @P0 LDG.E.U16 R201, desc[UR14][R6.64] ;  /* 0x0000000e06c90981 */ /* 0x0000e2000c1e1500 */
[----:B------:R-:W-:-:S05]  /*3e00*/  IMAD.IADD R8, R226, 0x1, R186 ;  /* 0x00000001e2087824 */ /* 0x000fca00078e02ba */
[----:B------:R1:W3:Y:S01]  /*3e10*/  @P4 LDG.E.U16 R206, desc[UR14][R8.64] ;  /* 0x0000000e08ce4981 */ /* 0x0002e2000c1e1500 */
[----:B0-----:R-:W-:Y:S02]  /*3e20*/  IMAD.IADD R6, R230, 0x1, R186 ;  /* 0x00000001e6067824 */ /* 0x001fe400078e02ba */
[----:B------:R-:W-:Y:S01]  /*3e30*/  IMAD.X R7, R231, 0x1, R187, P1 ;  /* 0x00000001e7077824 */ /* 0x000fe200008e06bb */
[----:B------:R-:W-:-:S04]  /*3e40*/  IADD3 RZ, P1, R232, R186, RZ ;  /* 0x000000bae8ff7210 */ /* 0x000fc80007f3e0ff */
[----:B------:R0:W3:Y:S01]  /*3e50*/  @P0 LDG.E.U16 R198, desc[UR14][R6.64] ;  /* 0x0000000e06c60981 */ /* 0x0000e2000c1e1500 */
[----:B-1----:R-:W-:Y:S01]  /*3e60*/  IMAD.IADD R8, R232, 0x1, R186 ;  /* 0x00000001e8087824 */ /* 0x002fe200078e02ba */
[----:B------:R-:W-:Y:S01]  /*3e70*/  IADD3 RZ, P0, R234, R186, RZ ;  /* 0x000000baeaff7210 */ /* 0x000fe20007f1e0ff */
[----:B------:R-:W-:Y:S01]  /*3e80*/  IMAD.X R9, R233, 0x1, R187, P1 ;  /* 0x00000001e9097824 */ /* 0x000fe200008e06bb */
[----:B------:R-:W-:Y:S02]  /*3e90*/  ISETP.GT.AND P1, PT, R4, 0x19, PT ;  /* 0x000000190400780c */ /* 0x000fe40003f24270 */
[----:B0-----:R-:W-:-:S06]  /*3ea0*/  PRMT R6, RZ, 0x7610, R6 ;  /* 0x00007610ff067816 */ /* 0x001fcc0000000006 */
[----:B------:R0:W3:Y:S02]  /*3eb0*/  @P2 LDG.E.U16 R6, desc[UR14][R8.64] ;  /* 0x0000000e08062981 */ /* 0x0000e4000c1e1500 */
[----:B0-----:R-:W-:Y:S02]  /*3ec0*/  IMAD.IADD R8, R234, 0x1, R186 ;  /* 0x00000001ea087824 */ /* 0x001fe400078e02ba */
[----:B------:R-:W-:Y:S01]  /*3ed0*/  IMAD.X R9, R235, 0x1, R187, P0 ;  /* 0x00000001eb097824 */ /* 0x000fe200000e06bb */
[----:B------:R-:W-:-:S04]  /*3ee0*/  IADD3 RZ, P0, R236, R186, RZ ;  /* 0x000000baecff7210 */ /* 0x000fc80007f1e0ff */
        /* <DEDUP_REMOVED lines=8> */
[----:B------:R0:W3:Y:S01]  /*3f70*/  @P1 LDG.E.U16 R208, desc[UR14][R8.64] ;  /* 0x0000000e08d01981 */ /* 0x0000e2000c1e1500 */
[----:B------:R-:W-:Y:S01]  /*3f80*/  ISETP.GT.AND P1, PT, R4, 0x1a, PT ;  /* 0x0000001a0400780c */ /* 0x000fe20003f24270 */
[----:B0-----:R-:W-:Y:S02]  /*3f90*/  IMAD.IADD R8, R240, 0x1, R186 ;  /* 0x00000001f0087824 */ /* 0x001fe400078e02ba */
[----:B------:R-:W-:Y:S01]  /*3fa0*/  IMAD.X R9, R241, 0x1, R187, P0 ;  /* 0x00000001f1097824 */ /* 0x000fe200000e06bb */
[----:B------:R-:W-:-:S09]  /*3fb0*/  IADD3 RZ, P0, R242, R186, RZ ;  /* 0x000000baf2ff7210 */ /* 0x000fd20007f1e0ff */
        /* <DEDUP_REMOVED lines=32> */
[----:B------:R-:W-:Y:S02]  /*41c0*/  ISETP.GT.AND P1, PT, R4, 0x1e, PT ;  /* 0x0000001e0400780c */ /* 0x000fe40003f24270 */
[----:B------:R-:W-:Y:S02]  /*41d0*/  LOP3.LUT R7, R219, 0x1f, RZ, 0xc0, !PT ;  /* 0x0000001fdb077812 */ /* 0x000fe400078ec0ff */
[----:B------:R-:W-:Y:S01]  /*41e0*/  PRMT R204, RZ, 0x7610, R204 ;  /* 0x00007610ffcc7816 */ /* 0x000fe200000000cc */
[----:B0-----:R-:W-:Y:S02]  /*41f0*/  IMAD.IADD R8, R178, 0x1, R186 ;  /* 0x00000001b2087824 */ /* 0x001fe400078e02ba */
[----:B------:R-:W-:Y:S01]  /*4200*/  IMAD.X R9, R179, 0x1, R187, P0 ;  /* 0x00000001b3097824 */ /* 0x000fe200000e06bb */
[----:B------:R-:W-:-:S05]  /*4210*/  IADD3 RZ, P0, R162, R186, RZ ;  /* 0x000000baa2ff7210 */ /* 0x000fca0007f1e0ff */
[----:B------:R0:W3:Y:S01]  /*4220*/  @P1 LDG.E.U16 R207, desc[UR14][R8.64] ;  /* 0x0000000e08cf1981 */ /* 0x0000e2000c1e1500 */
[----:B------:R-:W-:Y:S02]  /*4230*/  ISETP.GE.AND P2, PT, R7, R4, PT ;  /* 0x000000040700720c */ /* 0x000fe40003f46270 */
[----:B------:R-:W1:Y:S01]  /*4240*/  S2R R7, SR_TID.X ;  /* 0x0000000000077919 */ /* 0x000e620000002100 */
[----:B0-----:R-:W-:Y:S02]  /*4250*/  IMAD.IADD R8, R162, 0x1, R186 ;  /* 0x00000001a2087824 */ /* 0x001fe400078e02ba */
[----:B------:R-:W-:Y:S01]  /*4260*/  IMAD.X R9, R163, 0x1, R187, P0 ;  /* 0x00000001a3097824 */ /* 0x000fe200000e06bb */
[----:B------:R-:W-:-:S04]  /*4270*/  IADD3 RZ, P0, R158, R186, RZ ;  /* 0x000000ba9eff7210 */ /* 0x000fc80007f1e0ff */
[----:B------:R0:W3:Y:S01]  /*4280*/  @P1 LDG.E.U16 R204, desc[UR14][R8.64] ;  /* 0x0000000e08cc1981 */ /* 0x0000e2000c1e1500 */
[----:B------:R-:W-:Y:S02]  /*4290*/  ISETP.GT.AND P1, PT, R4, 0x1f, PT ;  /* 0x0000001f0400780c */ /* 0x000fe40003f24270 */
[----:B------:R-:W-:Y:S02]  /*42a0*/  PRMT R199, RZ, 0x7610, R199 ;  /* 0x00007610ffc77816 */ /* 0x000fe400000000c7 */
[----:B------:R-:W-:Y:S01]  /*42b0*/  PRMT R214, RZ, 0x7610, R214 ;  /* 0x00007610ffd67816 */ /* 0x000fe200000000d6 */
[----:B0-----:R-:W-:Y:S01]  /*42c0*/  IMAD.IADD R8, R158, 0x1, R186 ;  /* 0x000000019e087824 */ /* 0x001fe200078e02ba */
[----:B------:R-:W-:Y:S01]  /*42d0*/  PRMT R196, RZ, 0x7610, R196 ;  /* 0x00007610ffc47816 */ /* 0x000fe200000000c4 */
[----:B------:R-:W-:Y:S01]  /*42e0*/  IMAD.X R9, R159, 0x1, R187, P0 ;  /* 0x000000019f097824 */ /* 0x000fe200000e06bb */
[C---:B------:R-:W-:Y:S02]  /*42f0*/  IADD3 RZ, P0, R22.reuse, R186, RZ ;  /* 0x000000ba16ff7210 */ /* 0x040fe40007f1e0ff */
[----:B------:R-:W3:Y:S04]  /*4300*/  @P3 LDG.E.U16 R214, desc[UR14][R12.64] ;  /* 0x0000000e0cd63981 */ /* 0x000ee8000c1e1500 */
[----:B------:R0:W3:Y:S02]  /*4310*/  @P1 LDG.E.U16 R199, desc[UR14][R8.64] ;  /* 0x0000000e08c71981 */ /* 0x0000e4000c1e1500 */
[----:B0-----:R-:W-:-:S02]  /*4320*/  IMAD.IADD R8, R22, 0x1, R186 ;  /* 0x0000000116087824 */ /* 0x001fc400078e02ba */
[----:B------:R-:W-:-:S05]  /*4330*/  IMAD.X R9, R23, 0x1, R187, P0 ;  /* 0x0000000117097824 */ /* 0x000fca00000e06bb */
[----:B------:R0:W3:Y:S01]  /*4340*/  @P1 LDG.E.U16 R196, desc[UR14][R8.64] ;  /* 0x0000000e08c41981 */ /* 0x0000e2000c1e1500 */
[C---:B-1----:R-:W-:Y:S01]  /*4350*/  IMAD.SHL.U32 R250, R7.reuse, 0x2, RZ ;  /* 0x0000000207fa7824 */ /* 0x042fe200078e00ff */
[----:B------:R-:W-:-:S04]  /*4360*/  LOP3.LUT R7, R7, 0x40, RZ, 0xc0, !PT ;  /* 0x0000004007077812 */ /* 0x000fc800078ec0ff */
[----:B------:R-:W-:Y:S01]  /*4370*/  LOP3.LUT R250, R250, 0x7e, RZ, 0xc0, !PT ;  /* 0x0000007efafa7812 */ /* 0x000fe200078ec0ff */
[----:B------:R-:W-:-:S04]  /*4380*/  IMAD.MOV.U32 R181, RZ, RZ, R180 ;  /* 0x000000ffffb57224 */ /* 0x000fc800078e00b4 */
[----:B------:R-:W-:Y:S01]  /*4390*/  IMAD R250, R7, 0x40, R250 ;  /* 0x0000004007fa7824 */ /* 0x000fe200078e02fa */
[----:B------:R-:W-:Y:S01]  /*43a0*/  BAR.SYNC.DEFER_BLOCKING 0x0 ;  /* 0x0000000000007b1d */ /* 0x000fe20000010000 */
[----:B------:R-:W-:Y:S02]  /*43b0*/  IMAD.MOV.U32 R180, RZ, RZ, R157 ;  /* 0x000000ffffb47224 */ /* 0x000fe400078e009d */
[----:B------:R-:W-:Y:S02]  /*43c0*/  IMAD.MOV.U32 R177, RZ, RZ, R176 ;  /* 0x000000ffffb17224 */ /* 0x000fe400078e00b0 */
[----:B------:R-:W-:Y:S01]  /*43d0*/  IMAD.MOV.U32 R176, RZ, RZ, R160 ;  /* 0x000000ffffb07224 */ /* 0x000fe200078e00a0 */
[----:B------:R-:W-:Y:S01]  /*43e0*/  STL.64 [R1+0x240], R224 ;  /* 0x000240e001007387 */ /* 0x000fe20000100a00 */
[----:B--2---:R-:W-:-:S03]  /*43f0*/  IMAD.MOV.U32 R160, RZ, RZ, R202 ;  /* 0x000000ffffa07224 */ /* 0x004fc600078e00ca */
[----:B------:R-:W2:Y:S04]  /*4400*/  LDL.LU R157, [R1+0x7c] ;  /* 0x00007c00019d7983 */ /* 0x000ea80000300800 */
[----:B------:R1:W-:Y:S04]  /*4410*/  STS.U16 [R250+UR12+0x2000], R156 ;  /* 0x0020009cfa007988 */ /* 0x0003e8000800040c */
[----:B------:R4:W-:Y:S04]  /*4420*/  STS.U16 [R250+UR12], R153 ;  /* 0x00000099fa007988 */ /* 0x0009e8000800040c */
[----:B-1----:R-:W2:Y:S04]  /*4430*/  LDL.LU R156, [R1+0x80] ;  /* 0x00008000019c7983 */ /* 0x002ea80000300800 */
[----:B------:R-:W2:Y:S04]  /*4440*/  LDL.LU R202, [R1+0x114] ;  /* 0x0001140001ca7983 */ /* 0x000ea80000300800 */
[----:B----4-:R-:W4:Y:S04]  /*4450*/  LDL.LU R153, [R1+0x118] ;  /* 0x0001180001997983 */ /* 0x010f280000300800 */
[----:B------:R1:W-:Y:S01]  /*4460*/  STS.U16 [R250+UR12+0x400], R19 ;  /* 0x00040013fa007988 */ /* 0x0003e2000800040c */
[----:B------:R-:W-:-:S02]  /*4470*/  IMAD.MOV.U32 R13, RZ, RZ, R210 ;  /* 0x000000ffff0d7224 */ /* 0x000fc400078e00d2 */
[----:B---3--:R-:W-:Y:S01]  /*4480*/  IMAD.MOV.U32 R12, RZ, RZ, R200 ;  /* 0x000000ffff0c7224 */ /* 0x008fe200078e00c8 */
[----:B-1----:R-:W3:Y:S04]  /*4490*/  LDL.LU R19, [R1+0x11c] ;  /* 0x00011c0001137983 */ /* 0x002ee80000300800 */
[----:B------:R-:W3:Y:S04]  /*44a0*/  LDL.LU R7, [R1+0x120] ;  /* 0x0001200001077983 */ /* 0x000ee80000300800 */
[----:B------:R-:W3:Y:S04]  /*44b0*/  LDL.LU R210, [R1+0x124] ;  /* 0x0001240001d27983 */ /* 0x000ee80000300800 */
[----:B------:R-:W3:Y:S04]  /*44c0*/  LDL.LU R200, [R1+0x128] ;  /* 0x0001280001c87983 */ /* 0x000ee80000300800 */
[----:B------:R4:W-:Y:S04]  /*44d0*/  STS.U16 [R250+UR12+0x2400], R152 ;  /* 0x00240098fa007988 */ /* 0x0009e8000800040c */
[----:B------:R1:W-:Y:S01]  /*44e0*/  STS.U16 [R250+UR12+0x800], R15 ;  /* 0x0008000ffa007988 */ /* 0x0003e2000800040c */
[----:B------:R-:W-:-:S02]  /*44f0*/  IMAD.MOV.U32 R171, RZ, RZ, R170 ;  /* 0x000000ffffab7224 */ /* 0x000fc400078e00aa */
[----:B------:R-:W-:Y:S01]  /*4500*/  IMAD.MOV.U32 R170, RZ, RZ, R154 ;  /* 0x000000ffffaa7224 */ /* 0x000fe200078e009a */
[----:B------:R-:W-:Y:S01]  /*4510*/  PRMT R197, RZ, 0x7610, R197 ;  /* 0x00007610ffc57816 */ /* 0x000fe200000000c5 */
[----:B------:R-:W-:Y:S02]  /*4520*/  IMAD.MOV.U32 R165, RZ, RZ, R164 ;  /* 0x000000ffffa57224 */ /* 0x000fe400078e00a4 */
[----:B0-----:R-:W-:Y:S01]  /*4530*/  IMAD.WIDE R8, R5, 0x2, R170 ;  /* 0x0000000205087825 */ /* 0x001fe200078e02aa */
[----:B------:R-:W-:-:S03]  /*4540*/  PRMT R189, RZ, 0x7610, R189 ;  /* 0x00007610ffbd7816 */ /* 0x000fc600000000bd */
[----:B------:R-:W-:Y:S01]  /*4550*/  IMAD.MOV.U32 R164, RZ, RZ, R155 ;  /* 0x000000ffffa47224 */ /* 0x000fe200078e009b */
[----:B------:R0:W3:Y:S01]  /*4560*/  @!P2 LDG.E.U16 R197, desc[UR14][R8.64] ;  /* 0x0000000e08c5a981 */ /* 0x0000e2000c1e1500 */
[----:B------:R-:W-:Y:S02]  /*4570*/  PRMT R194, RZ, 0x7610, R194 ;  /* 0x00007610ffc27816 */ /* 0x000fe400000000c2 */
[----:B0-----:R-:W-:-:S05]  /*4580*/  IMAD.WIDE R8, R5, 0x2, R164 ;  /* 0x0000000205087825 */ /* 0x001fca00078e02a4 */
[----:B------:R0:W3:Y:S01]  /*4590*/  @!P2 LDG.E.U16 R189, desc[UR14][R8.64] ;  /* 0x0000000e08bda981 */ /* 0x0000e2000c1e1500 */
[----:B----4-:R-:W-:Y:S02]  /*45a0*/  IMAD.MOV.U32 R152, RZ, RZ, R153 ;  /* 0x000000ffff987224 */ /* 0x010fe400078e0099 */
[----:B--2---:R-:W-:Y:S02]  /*45b0*/  IMAD.MOV.U32 R153, RZ, RZ, R202 ;  /* 0x000000ffff997224 */ /* 0x004fe400078e00ca */
[----:B------:R-:W2:Y:S04]  /*45c0*/  LDL.LU R202, [R1+0x12c] ;  /* 0x00012c0001ca7983 */ /* 0x000ea80000300800 */
[----:B-1----:R-:W4:Y:S01]  /*45d0*/  LDL.LU R15, [R1+0x130] ;  /* 0x00013000010f7983 */ /* 0x002f220000300800 */
[----:B0-----:R-:W-:Y:S01]  /*45e0*/  IMAD.WIDE R8, R5, 0x2, R180 ;  /* 0x0000000205087825 */ /* 0x001fe200078e02b4 */
[----:B------:R-:W-:-:S02]  /*45f0*/  PRMT R16, RZ, 0x7610, R16 ;  /* 0x00007610ff107816 */ /* 0x000fc40000000010 */
[----:B------:R-:W-:Y:S01]  /*4600*/  PRMT R195, RZ, 0x7610, R195 ;  /* 0x00007610ffc37816 */ /* 0x000fe200000000c3 */
[----:B------:R-:W-:Y:S01]  /*4610*/  IMAD.MOV.U32 R154, RZ, RZ, R168 ;  /* 0x000000ffff9a7224 */ /* 0x000fe200078e00a8 */
[----:B------:R0:W2:Y:S01]  /*4620*/  @!P2 LDG.E.U16 R194, desc[UR14][R8.64] ;  /* 0x0000000e08c2a981 */ /* 0x0000a2000c1e1500 */
[----:B------:R-:W-:Y:S02]  /*4630*/  IMAD.MOV.U32 R155, RZ, RZ, R161 ;  /* 0x000000ffff9b7224 */ /* 0x000fe400078e00a1 */
[----:B------:R-:W-:Y:S01]  /*4640*/  IMAD.MOV.U32 R173, RZ, RZ, R172 ;  /* 0x000000ffffad7224 */ /* 0x000fe200078e00ac */
[----:B------:R-:W-:Y:S02]  /*4650*/  PRMT R17, RZ, 0x7610, R17 ;  /* 0x00007610ff117816 */ /* 0x000fe40000000011 */
[----:B------:R-:W-:Y:S02]  /*4660*/  PRMT R192, RZ, 0x7610, R192 ;  /* 0x00007610ffc07816 */ /* 0x000fe400000000c0 */
[----:B------:R-:W-:-:S02]  /*4670*/  PRMT R20, RZ, 0x7610, R20 ;  /* 0x00007610ff147816 */ /* 0x000fc40000000014 */
[----:B------:R-:W-:Y:S01]  /*4680*/  PRMT R193, RZ, 0x7610, R193 ;  /* 0x00007610ffc17816 */ /* 0x000fe200000000c1 */
[----:B0-----:R-:W-:Y:S01]  /*4690*/  IMAD.WIDE R8, R5, 0x2, R176 ;  /* 0x0000000205087825 */ /* 0x001fe200078e02b0 */
[----:B------:R-:W-:Y:S01]  /*46a0*/  PRMT R21, RZ, 0x7610, R21 ;  /* 0x00007610ff157816 */ /* 0x000fe20000000015 */
[----:B------:R3:W-:Y:S04]  /*46b0*/  STS.U16 [R250+UR12+0x2800], R18 ;  /* 0x00280012fa007988 */ /* 0x0007e8000800040c */
[----:B------:R0:W2:Y:S01]  /*46c0*/  @!P2 LDG.E.U16 R16, desc[UR14][R8.64] ;  /* 0x0000000e0810a981 */ /* 0x0000a2000c1e1500 */
[----:B------:R-:W-:Y:S01]  /*46d0*/  IMAD.MOV.U32 R172, RZ, RZ, R169 ;  /* 0x000000ffffac7224 */ /* 0x000fe200078e00a9 */
[----:B------:R-:W-:Y:S02]  /*46e0*/  PRMT R190, RZ, 0x7610, R190 ;  /* 0x00007610ffbe7816 */ /* 0x000fe400000000be */
[----:B------:R1:W-:Y:S01]  /*46f0*/  STS.U16 [R250+UR12+0xc00], R6 ;  /* 0x000c0006fa007988 */ /* 0x0003e2000800040c */
[----:B------:R-:W-:-:S02]  /*4700*/  PRMT R3, RZ, 0x7610, R3 ;  /* 0x00007610ff037816 */ /* 0x000fc40000000003 */
[----:B------:R-:W-:Y:S01]  /*4710*/  LOP3.LUT R220, R250, 0x10, RZ, 0x3c, !PT ;  /* 0x00000010fadc7812 */ /* 0x000fe200078e3cff */
[----:B------:R-:W-:Y:S01]  /*4720*/  STS.U16 [R250+UR12+0x2c00], R14 ;  /* 0x002c000efa007988 */ /* 0x000fe2000800040c */
[----:B0-----:R-:W-:Y:S01]  /*4730*/  IMAD.WIDE R8, R5, 0x2, R154 ;  /* 0x0000000205087825 */ /* 0x001fe200078e029a */
[----:B------:R-:W-:Y:S02]  /*4740*/  PRMT R191, RZ, 0x7610, R191 ;  /* 0x00007610ffbf7816 */ /* 0x000fe400000000bf */
[----:B------:R-:W2:Y:S04]  /*4750*/  LDL.LU R249, [R1+0x84] ;  /* 0x0000840001f97983 */ /* 0x000ea80000300800 */
[----:B------:R0:W2:Y:S01]  /*4760*/  @!P2 LDG.E.U16 R195, desc[UR14][R8.64] ;  /* 0x0000000e08c3a981 */ /* 0x0000a2000c1e1500 */
[----:B------:R-:W-:-:S02]  /*4770*/  IMAD.MOV.U32 R168, RZ, RZ, R216 ;  /* 0x000000ffffa87224 */ /* 0x000fc400078e00d8 */
[----:B------:R-:W-:Y:S02]  /*4780*/  IMAD.MOV.U32 R169, RZ, RZ, R217 ;  /* 0x000000ffffa97224 */ /* 0x000fe400078e00d9 */
[----:B0-----:R-:W-:-:S05]  /*4790*/  IMAD.WIDE R8, R5, 0x2, R172 ;  /* 0x0000000205087825 */ /* 0x001fca00078e02ac */
[----:B------:R0:W2:Y:S01]  /*47a0*/  @!P2 LDG.E.U16 R17, desc[UR14][R8.64] ;  /* 0x0000000e0811a981 */ /* 0x0000a2000c1e1500 */
[----:B------:R-:W-:Y:S02]  /*47b0*/  IMAD.MOV.U32 R161, RZ, RZ, R212 ;  /* 0x000000ffffa17224 */ /* 0x000fe400078e00d4 */
[----:B0-----:R-:W-:-:S05]  /*47c0*/  IMAD.WIDE R8, R5, 0x2, R168 ;  /* 0x0000000205087825 */ /* 0x001fca00078e02a8 */
[----:B------:R0:W2:Y:S02]  /*47d0*/  @!P2 LDG.E.U16 R192, desc[UR14][R8.64] ;  /* 0x0000000e08c0a981 */ /* 0x0000a4000c1e1500 */
[----:B0-----:R-:W-:-:S05]  /*47e0*/  IMAD.WIDE R8, R5, 0x2, R160 ;  /* 0x0000000205087825 */ /* 0x001fca00078e02a0 */
[----:B------:R0:W2:Y:S02]  /*47f0*/  @!P2 LDG.E.U16 R20, desc[UR14][R8.64] ;  /* 0x0000000e0814a981 */ /* 0x0000a4000c1e1500 */
[----:B0-----:R-:W-:-:S05]  /*4800*/  IMAD.WIDE R8, R5, 0x2, R12 ;  /* 0x0000000205087825 */ /* 0x001fca00078e020c */
[----:B------:R0:W2:Y:S01]  /*4810*/  @!P2 LDG.E.U16 R193, desc[UR14][R8.64] ;  /* 0x0000000e08c1a981 */ /* 0x0000a2000c1e1500 */
[----:B---3--:R-:W-:Y:S02]  /*4820*/  IMAD.MOV.U32 R18, RZ, RZ, R7 ;  /* 0x000000ffff127224 */ /* 0x008fe400078e0007 */
[----:B0-----:R-:W-:-:S05]  /*4830*/  IMAD.WIDE R8, R5, 0x2, R156 ;  /* 0x0000000205087825 */ /* 0x001fca00078e029c */
[----:B------:R0:W3:Y:S01]  /*4840*/  @!P2 LDG.E.U16 R21, desc[UR14][R8.64] ;  /* 0x0000000e0815a981 */ /* 0x0000e2000c1e1500 */
[----:B-1----:R-:W-:-:S03]  /*4850*/  IMAD.WIDE R6, R5, 0x2, R18 ;  /* 0x0000000205067825 */ /* 0x002fc600078e0212 */
[----:B------:R1:W-:Y:S04]  /*4860*/  STS.U16 [R220+UR12+0x80], R247 ;  /* 0x000080f7dc007988 */ /* 0x0003e8000800040c */
[----:B------:R-:W3:Y:S01]  /*4870*/  @!P2 LDG.E.U16 R3, desc[UR14][R6.64] ;  /* 0x0000000e0603a981 */ /* 0x000ee2000c1e1500 */
[----:B0-----:R-:W-:-:S03]  /*4880*/  IMAD.WIDE R8, R5, 0x2, R152 ;  /* 0x0000000205087825 */ /* 0x001fc600078e0298 */
[----:B-1----:R-:W3:Y:S04]  /*4890*/  LDL.LU R247, [R1+0x138] ;  /* 0x0001380001f77983 */ /* 0x002ee80000300800 */
[----:B------:R0:W3:Y:S01]  /*48a0*/  @!P2 LDG.E.U16 R190, desc[UR14][R8.64] ;  /* 0x0000000e08bea981 */ /* 0x0000e2000c1e1500 */
[----:B------:R-:W-:-:S03]  /*48b0*/  PRMT R2, RZ, 0x7610, R2 ;  /* 0x00007610ff027816 */ /* 0x000fc60000000002 */
[----:B------:R-:W3:Y:S04]  /*48c0*/  LDL.LU R225, [R1+0x13c] ;  /* 0x00013c0001e17983 */ /* 0x000ee80000300800 */
[----:B------:R-:W3:Y:S01]  /*48d0*/  LDL.LU R224, [R1+0x140] ;  /* 0x0001400001e07983 */ /* 0x000ee20000300800 */
[----:B0-----:R-:W-:Y:S02]  /*48e0*/  IMAD.MOV.U32 R8, RZ, RZ, R200 ;  /* 0x000000ffff087224 */ /* 0x001fe400078e00c8 */
[----:B------:R-:W-:Y:S01]  /*48f0*/  IMAD.MOV.U32 R9, RZ, RZ, R210 ;  /* 0x000000ffff097224 */ /* 0x000fe200078e00d2 */
[----:B------:R-:W3:Y:S01]  /*4900*/  LDL.LU R223, [R1+0x10c] ;  /* 0x00010c0001df7983 */ /* 0x000ee20000300800 */
[----:B------:R-:W-:-:S03]  /*4910*/  IMAD.WIDE R6, R5, 0x2, R8 ;  /* 0x0000000205067825 */ /* 0x000fc600078e0208 */
[----:B------:R-:W3:Y:S04]  /*4920*/  LDL.LU R212, [R1+0x108] ;  /* 0x0001080001d47983 */ /* 0x000ee80000300800 */
[----:B------:R0:W3:Y:S04]  /*4930*/  @!P2 LDG.E.U16 R191, desc[UR14][R6.64] ;  /* 0x0000000e06bfa981 */ /* 0x0000e8000c1e1500 */
[----:B------:R-:W3:Y:S04]  /*4940*/  LDL.LU R216, [R1+0xe8] ;  /* 0x0000e80001d87983 */ /* 0x000ee80000300800 */
[----:B------:R-:W3:Y:S04]  /*4950*/  LDL.LU R200, [R1+0xe4] ;  /* 0x0000e40001c87983 */ /* 0x000ee80000300800 */
[----:B------:R1:W-:Y:S04]  /*4960*/  STS.U16 [R220+UR12+0x2080], R0 ;  /* 0x00208000dc007988 */ /* 0x0003e8000800040c */
[----:B-1----:R-:W3:Y:S01]  /*4970*/  LDL.LU R0, [R1+0x248] ;  /* 0x0002480001007983 */ /* 0x002ee20000300800 */
[----:B----4-:R-:W-:-:S02]  /*4980*/  IMAD.MOV.U32 R14, RZ, RZ, R15 ;  /* 0x000000ffff0e7224 */ /* 0x010fc400078e000f */
[----:B--2---:R-:W-:Y:S02]  /*4990*/  IMAD.MOV.U32 R15, RZ, RZ, R202 ;  /* 0x000000ffff0f7224 */ /* 0x004fe400078e00ca */
[----:B------:R-:W2:Y:S01]  /*49a0*/  LDL.LU R202, [R1+0x104] ;  /* 0x0001040001ca7983 */ /* 0x000ea20000300800 */
[----:B0-----:R-:W-:-:S03]  /*49b0*/  IMAD.WIDE R6, R5, 0x2, R14 ;  /* 0x0000000205067825 */ /* 0x001fc600078e020e */
[----:B------:R-:W4:Y:S04]  /*49c0*/  LDL.LU R217, [R1+0x100] ;  /* 0x0001000001d97983 */ /* 0x000f280000300800 */
[----:B------:R-:W4:Y:S04]  /*49d0*/  LDL.LU R210, [R1+0xe0] ;  /* 0x0000e00001d27983 */ /* 0x000f280000300800 */
[----:B------:R3:W4:Y:S04]  /*49e0*/  @!P2 LDG.E.U16 R2, desc[UR14][R6.64] ;  /* 0x0000000e0602a981 */ /* 0x000728000c1e1500 */
[----:B------:R-:W2:Y:S01]  /*49f0*/  LDL.LU R7, [R1+0x134] ;  /* 0x0001340001077983 */ /* 0x000ea20000300800 */
[----:B------:R-:W-:-:S03]  /*4a00*/  PRMT R188, RZ, 0x7610, R188 ;  /* 0x00007610ffbc7816 */ /* 0x000fc600000000bc */
[----:B------:R2:W-:Y:S01]  /*4a10*/  STS.U16 [R220+UR12+0x480], R246 ;  /* 0x000480f6dc007988 */ /* 0x0005e2000800040c */
[----:B---3--:R-:W-:-:S04]  /*4a20*/  IMAD.MOV.U32 R6, RZ, RZ, R247 ;  /* 0x000000ffff067224 */ /* 0x008fc800078e00f7 */
[----:B--2---:R-:W-:-:S05]  /*4a30*/  IMAD.WIDE R246, R5, 0x2, R6 ;  /* 0x0000000205f67825 */ /* 0x004fca00078e0206 */
[----:B------:R0:W2:Y:S04]  /*4a40*/  @!P2 LDG.E.U16 R188, desc[UR14][R246.64] ;  /* 0x0000000ef6bca981 */ /* 0x0000a8000c1e1500 */
[----:B------:R-:W3:Y:S01]  /*4a50*/  LDL.LU R247, [R1+0x60] ;  /* 0x0000600001f77983 */ /* 0x000ee20000300800 */
[----:B0-----:R-:W-:Y:S01]  /*4a60*/  IMAD.MOV.U32 R246, RZ, RZ, R224 ;  /* 0x000000fffff67224 */ /* 0x001fe200078e00e0 */
[----:B------:R-:W-:Y:S02]  /*4a70*/  PRMT R0, RZ, 0x7610, R0 ;  /* 0x00007610ff007816 */ /* 0x000fe40000000000 */
[----:B---3--:R0:W-:Y:S02]  /*4a80*/  STS.U16 [R220+UR12+0x2480], R247 ;  /* 0x002480f7dc007988 */ /* 0x0081e4000800040c */
[----:B0-----:R-:W-:-:S02]  /*4a90*/  IMAD.MOV.U32 R247, RZ, RZ, R225 ;  /* 0x000000fffff77224 */ /* 0x001fc400078e00e1 */
[----:B------:R-:W-:Y:S01]  /*4aa0*/  IMAD.WIDE R224, R5, 0x2, R246 ;  /* 0x0000000205e07825 */ /* 0x000fe200078e02f6 */
[----:B------:R0:W-:Y:S04]  /*4ab0*/  STS.U16 [R220+UR12+0x880], R249 ;  /* 0x000880f9dc007988 */ /* 0x0001e8000800040c */
[----:B------:R-:W3:Y:S04]  /*4ac0*/  @!P2 LDG.E.U16 R0, desc[UR14][R224.64] ;  /* 0x0000000ee000a981 */ /* 0x000ee8000c1e1500 */
[----:B------:R1:W5:Y:S04]  /*4ad0*/  LDL.LU.64 R224, [R1+0x240] ;  /* 0x0002400001e07983 */ /* 0x0003680000300a00 */
[----:B0-----:R-:W4:Y:S04]  /*4ae0*/  LDL.LU R249, [R1+0x23c] ;  /* 0x00023c0001f97983 */ /* 0x001f280000300800 */
[----:B----4-:R0:W-:Y:S04]  /*4af0*/  STS.U16 [R220+UR12+0x2880], R249 ;  /* 0x002880f9dc007988 */ /* 0x0101e8000800040c */
[----:B------:R4:W-:Y:S04]  /*4b00*/  STS.U16 [R220+UR12+0xc80], R222 ;  /* 0x000c80dedc007988 */ /* 0x0009e8000800040c */
[----:B------:R2:W-:Y:S04]  /*4b10*/  STS.U16 [R220+UR12+0x2c80], R208 ;  /* 0x002c80d0dc007988 */ /* 0x0005e8000800040c */
[----:B0-----:R-:W3:Y:S04]  /*4b20*/  LDL.LU R249, [R1+0xfc] ;  /* 0x0000fc0001f97983 */ /* 0x001ee80000300800 */
[----:B----4-:R-:W4:Y:S01]  /*4b30*/  LDL.LU R222, [R1+0xf8] ;  /* 0x0000f80001de7983 */ /* 0x010f220000300800 */
[----:B--2---:R-:W-:-:S03]  /*4b40*/  LOP3.LUT R208, R250, 0x20, RZ, 0x3c, !PT ;  /* 0x00000020fad07812 */ /* 0x004fc600078e3cff */
[----:B------:R-:W2:Y:S04]  /*4b50*/  LDL.LU R220, [R1+0x238] ;  /* 0x0002380001dc7983 */ /* 0x000ea80000300800 */
[----:B------:R0:W-:Y:S04]  /*4b60*/  STS.U16 [R208+UR12+0x100], R223 ;  /* 0x000100dfd0007988 */ /* 0x0001e8000800040c */
[----:B------:R1:W-:Y:S04]  /*4b70*/  STS.U16 [R208+UR12+0x2100], R212 ;  /* 0x002100d4d0007988 */ /* 0x0003e8000800040c */
[----:B------:R1:W-:Y:S04]  /*4b80*/  STS.U16 [R208+UR12+0x500], R216 ;  /* 0x000500d8d0007988 */ /* 0x0003e8000800040c */
[----:B0-----:R-:W3:Y:S04]  /*4b90*/  LDL.LU R223, [R1+0x234] ;  /* 0x0002340001df7983 */ /* 0x001ee80000300800 */
[----:B-1----:R-:W4:Y:S04]  /*4ba0*/  LDL.LU R212, [R1+0x230] ;  /* 0x0002300001d47983 */ /* 0x002f280000300800 */
[----:B------:R-:W2:Y:S04]  /*4bb0*/  LDL.LU R216, [R1+0x22c] ;  /* 0x00022c0001d87983 */ /* 0x000ea80000300800 */
[----:B------:R0:W-:Y:S04]  /*4bc0*/  STS.U16 [R208+UR12+0x2500], R200 ;  /* 0x002500c8d0007988 */ /* 0x0001e8000800040c */
[----:B0-----:R-:W3:Y:S01]  /*4bd0*/  LDL.LU R200, [R1+0x228] ;  /* 0x0002280001c87983 */ /* 0x001ee20000300800 */
[----:B------:R-:W-:-:S03]  /*4be0*/  LOP3.LUT R250, R250, 0x30, RZ, 0x3c, !PT ;  /* 0x00000030fafa7812 */ /* 0x000fc600078e3cff */
[----:B---3--:R0:W-:Y:S04]  /*4bf0*/  STS.U16 [R208+UR12+0x900], R200 ;  /* 0x000900c8d0007988 */ /* 0x0081e8000800040c */
[----:B--2---:R1:W-:Y:S04]  /*4c00*/  STS.U16 [R208+UR12+0x2900], R216 ;  /* 0x002900d8d0007988 */ /* 0x0043e8000800040c */
[----:B------:R2:W-:Y:S04]  /*4c10*/  STS.U16 [R208+UR12+0xd00], R203 ;  /* 0x000d00cbd0007988 */ /* 0x0005e8000800040c */
[----:B0-----:R-:W3:Y:S04]  /*4c20*/  LDL.LU R200, [R1+0x224] ;  /* 0x0002240001c87983 */ /* 0x001ee80000300800 */
[----:B-1----:R-:W3:Y:S04]  /*4c30*/  LDL.LU R216, [R1+0xf4] ;  /* 0x0000f40001d87983 */ /* 0x002ee80000300800 */
[----:B--2---:R-:W2:Y:S04]  /*4c40*/  LDL.LU R203, [R1+0x220] ;  /* 0x0002200001cb7983 */ /* 0x004ea80000300800 */
[----:B------:R0:W-:Y:S04]  /*4c50*/  STS.U16 [R208+UR12+0x2d00], R211 ;  /* 0x002d00d3d0007988 */ /* 0x0001e8000800040c */
[----:B------:R1:W-:Y:S04]  /*4c60*/  STS.U16 [R250+UR12+0x180], R202 ;  /* 0x000180cafa007988 */ /* 0x0003e8000800040c */
[----:B------:R4:W-:Y:S04]  /*4c70*/  STS.U16 [R250+UR12+0x2180], R217 ;  /* 0x002180d9fa007988 */ /* 0x0009e8000800040c */
[----:B0-----:R-:W2:Y:S04]  /*4c80*/  LDL.LU R208, [R1+0x21c] ;  /* 0x00021c0001d07983 */ /* 0x001ea80000300800 */
[----:B------:R-:W2:Y:S04]  /*4c90*/  LDL.LU R211, [R1+0x218] ;  /* 0x0002180001d37983 */ /* 0x000ea80000300800 */
[----:B-1----:R-:W2:Y:S04]  /*4ca0*/  LDL.LU R202, [R1+0x214] ;  /* 0x0002140001ca7983 */ /* 0x002ea80000300800 */
[----:B----4-:R-:W4:Y:S04]  /*4cb0*/  LDL.LU R217, [R1+0x210] ;  /* 0x0002100001d97983 */ /* 0x010f280000300800 */
[----:B------:R0:W-:Y:S04]  /*4cc0*/  STS.U16 [R250+UR12+0x580], R210 ;  /* 0x000580d2fa007988 */ /* 0x0001e8000800040c */
[----:B0-----:R-:W3:Y:S04]  /*4cd0*/  LDL.LU R210, [R1+0x20c] ;  /* 0x00020c0001d27983 */ /* 0x001ee80000300800 */
[----:B------:R-:W-:Y:S04]  /*4ce0*/  STS.U16 [R250+UR12+0x980], R212 ;  /* 0x000980d4fa007988 */ /* 0x000fe8000800040c */
[----:B------:R-:W-:Y:S04]  /*4cf0*/  STS.U16 [R250+UR12+0x2980], R223 ;  /* 0x002980dffa007988 */ /* 0x000fe8000800040c */
[----:B------:R0:W-:Y:S04]  /*4d00*/  STS.U16 [R250+UR12+0x2d80], R252 ;  /* 0x002d80fcfa007988 */ /* 0x0001e8000800040c */
[----:B------:R-:W-:Y:S01]  /*4d10*/  STS.U16 [R250+UR12+0xd80], R248 ;  /* 0x000d80f8fa007988 */ /* 0x000fe2000800040c */
[----:B0-----:R-:W-:-:S03]  /*4d20*/  SHF.R.S32.HI R252, RZ, 0x6, R219 ;  /* 0x00000006fffc7819 */ /* 0x001fc600000114db */
[----:B---3--:R0:W-:Y:S04]  /*4d30*/  STS.U16 [R250+UR12+0x2580], R210 ;  /* 0x002580d2fa007988 */ /* 0x0081e8000800040c */
[----:B0-----:R-:W3:Y:S04]  /*4d40*/  LDL.LU R210, [R1+0xec] ;  /* 0x0000ec0001d27983 */ /* 0x001ee80000300800 */
[----:B------:R-:W2:Y:S04]  /*4d50*/  LDL.LU R212, [R1+0x208] ;  /* 0x0002080001d47983 */ /* 0x000ea80000300800 */
[----:B------:R-:W4:Y:S01]  /*4d60*/  LDL.LU R223, [R1+0x204] ;  /* 0x0002040001df7983 */ /* 0x000f220000300800 */
[----:B------:R-:W-:Y:S01]  /*4d70*/  IMAD.SHL.U32 R250, R219, 0x2, RZ ;  /* 0x00000002dbfa7824 */ /* 0x000fe200078e00ff */
[----:B------:R-:W-:-:S02]  /*4d80*/  SGXT R219, R252, 0x1 ;  /* 0x00000001fcdb781a */ /* 0x000fc40000000200 */
[----:B------:R-:W0:Y:S02]  /*4d90*/  S2R R252, SR_TID.X ;  /* 0x0000000000fc7919 */ /* 0x000e240000002100 */
[----:B------:R-:W-:Y:S01]  /*4da0*/  LOP3.LUT R250, R250, 0x7e, RZ, 0xc0, !PT ;  /* 0x0000007efafa7812 */ /* 0x000fe200078ec0ff */
[----:B------:R1:W5:Y:S01]  /*4db0*/  LDL.LU R248, [R1+0x200] ;  /* 0x0002000001f87983 */ /* 0x0003620000300800 */
[----:B0-----:R-:W-:-:S05]  /*4dc0*/  LOP3.LUT R252, R252, 0x40, RZ, 0xc0, !PT ;  /* 0x00000040fcfc7812 */ /* 0x001fca00078ec0ff */
[----:B------:R-:W-:Y:S01]  /*4dd0*/  IMAD R252, R252, 0x40, R250 ;  /* 0x00000040fcfc7824 */ /* 0x000fe200078e02fa */
[----:B------:R-:W-:-:S04]  /*4de0*/  LOP3.LUT R250, R250, 0x90, R219, 0x78, !PT ;  /* 0x00000090fafa7812 */ /* 0x000fc800078e78db */
[----:B------:R-:W-:-:S05]  /*4df0*/  LOP3.LUT R219, R252, 0x40, RZ, 0x3c, !PT ;  /* 0x00000040fcdb7812 */ /* 0x000fca00078e3cff */
[----:B------:R0:W-:Y:S04]  /*4e00*/  STS.U16 [R219+UR12+0x200], R249 ;  /* 0x000200f9db007988 */ /* 0x0001e8000800040c */
[----:B------:R1:W-:Y:S04]  /*4e10*/  STS.U16 [R219+UR12+0x2200], R222 ;  /* 0x002200dedb007988 */ /* 0x0003e8000800040c */
[----:B0-----:R0:W5:Y:S04]  /*4e20*/  LDL.LU R249, [R1+0x1fc] ;  /* 0x0001fc0001f97983 */ /* 0x0011680000300800 */
[----:B-1----:R0:W5:Y:S04]  /*4e30*/  LDL.LU R222, [R1+0x1f8] ;  /* 0x0001f80001de7983 */ /* 0x0021680000300800 */
[----:B----4-:R1:W-:Y:S04]  /*4e40*/  STS.U16 [R219+UR12+0x600], R223 ;  /* 0x000600dfdb007988 */ /* 0x0103e8000800040c */
[----:B--2---:R-:W-:Y:S04]  /*4e50*/  STS.U16 [R219+UR12+0x2600], R212 ;  /* 0x002600d4db007988 */ /* 0x004fe8000800040c */
[----:B------:R2:W-:Y:S04]  /*4e60*/  STS.U16 [R219+UR12+0xa00], R220 ;  /* 0x000a00dcdb007988 */ /* 0x0005e8000800040c */
[----:B-1----:R0:W5:Y:S04]  /*4e70*/  LDL.LU R223, [R1+0x1f4] ;  /* 0x0001f40001df7983 */ /* 0x0021680000300800 */
[----:B------:R1:W-:Y:S04]  /*4e80*/  STS.U16 [R219+UR12+0x2a00], R221 ;  /* 0x002a00dddb007988 */ /* 0x0003e8000800040c */
[----:B--2---:R0:W5:Y:S04]  /*4e90*/  LDL.LU R220, [R1+0x1f0] ;  /* 0x0001f00001dc7983 */ /* 0x0041680000300800 */
[----:B------:R2:W-:Y:S04]  /*4ea0*/  STS.U16 [R219+UR12+0xe00], R218 ;  /* 0x000e00dadb007988 */ /* 0x0005e8000800040c */
[----:B-1----:R0:W5:Y:S04]  /*4eb0*/  LDL.LU R221, [R1+0x1ec] ;  /* 0x0001ec0001dd7983 */ /* 0x0021680000300800 */
[----:B------:R1:W-:Y:S04]  /*4ec0*/  STS.U16 [R219+UR12+0x2e00], R251 ;  /* 0x002e00fbdb007988 */ /* 0x0003e8000800040c */
[----:B--2---:R0:W5:Y:S04]  /*4ed0*/  LDL.LU R218, [R1+0x1e8] ;  /* 0x0001e80001da7983 */ /* 0x0041680000300800 */
[----:B-1----:R0:W5:Y:S04]  /*4ee0*/  LDL.LU R219, [R1+0x1e4] ;  /* 0x0001e40001db7983 */ /* 0x0021680000300800 */
[----:B------:R-:W2:Y:S01]  /*4ef0*/  LDL.LU R251, [R1+0xf0] ;  /* 0x0000f00001fb7983 */ /* 0x000ea20000300800 */
[----:B------:R-:W-:-:S05]  /*4f00*/  LOP3.LUT R212, R252, 0x50, RZ, 0x3c, !PT ;  /* 0x00000050fcd47812 */ /* 0x000fca00078e3cff */
[----:B------:R1:W-:Y:S04]  /*4f10*/  STS.U16 [R212+UR12+0x280], R216 ;  /* 0x000280d8d4007988 */ /* 0x0003e8000800040c */
[----:B-1----:R0:W5:Y:S04]  /*4f20*/  LDL.LU R216, [R1+0x1e0] ;  /* 0x0001e00001d87983 */ /* 0x0021680000300800 */
[----:B--2---:R1:W-:Y:S04]  /*4f30*/  STS.U16 [R212+UR12+0x2280], R251 ;  /* 0x002280fbd4007988 */ /* 0x0043e8000800040c */
[----:B------:R2:W-:Y:S04]  /*4f40*/  STS.U16 [R212+UR12+0x680], R217 ;  /* 0x000680d9d4007988 */ /* 0x0005e8000800040c */
[----:B------:R4:W-:Y:S01]  /*4f50*/  STS.U16 [R212+UR12+0x2680], R202 ;  /* 0x002680cad4007988 */ /* 0x0009e2000800040c */
[----:B-1----:R-:W-:-:S03]  /*4f60*/  LOP3.LUT R251, R252, 0x60, RZ, 0x3c, !PT ;  /* 0x00000060fcfb7812 */ /* 0x002fc600078e3cff */
[----:B------:R1:W-:Y:S04]  /*4f70*/  STS.U16 [R212+UR12+0xa80], R205 ;  /* 0x000a80cdd4007988 */ /* 0x0003e8000800040c */
[----:B--2---:R0:W5:Y:S04]  /*4f80*/  LDL.LU R217, [R1+0x1dc] ;  /* 0x0001dc0001d97983 */ /* 0x0041680000300800 */
[----:B----4-:R-:W2:Y:S04]  /*4f90*/  LDL.LU R202, [R1+0x1d8] ;  /* 0x0001d80001ca7983 */ /* 0x010ea80000300800 */
[----:B-1----:R-:W4:Y:S04]  /*4fa0*/  LDL.LU R205, [R1+0x1d4] ;  /* 0x0001d40001cd7983 */ /* 0x002f280000300800 */
[----:B------:R1:W-:Y:S04]  /*4fb0*/  STS.U16 [R212+UR12+0x2a80], R214 ;  /* 0x002a80d6d4007988 */ /* 0x0003e8000800040c */
[----:B------:R3:W-:Y:S04]  /*4fc0*/  STS.U16 [R212+UR12+0xe80], R215 ;  /* 0x000e80d7d4007988 */ /* 0x0007e8000800040c */
[----:B------:R0:W-:Y:S04]  /*4fd0*/  STS.U16 [R212+UR12+0x2e80], R213 ;  /* 0x002e80d5d4007988 */ /* 0x0001e8000800040c */
[----:B-1----:R1:W5:Y:S04]  /*4fe0*/  LDL.LU R214, [R1+0x1d0] ;  /* 0x0001d00001d67983 */ /* 0x0023680000300800 */
[----:B---3--:R1:W5:Y:S04]  /*4ff0*/  LDL.LU R215, [R1+0x1cc] ;  /* 0x0001cc0001d77983 */ /* 0x0083680000300800 */
[----:B0-----:R1:W5:Y:S04]  /*5000*/  LDL.LU R212, [R1+0x1c8] ;  /* 0x0001c80001d47983 */ /* 0x0013680000300800 */
[----:B------:R1:W5:Y:S04]  /*5010*/  LDL.LU R213, [R1+0x1c4] ;  /* 0x0001c40001d57983 */ /* 0x0003680000300800 */
[----:B------:R0:W-:Y:S04]  /*5020*/  STS.U16 [R251+UR12+0x300], R210 ;  /* 0x000300d2fb007988 */ /* 0x0001e8000800040c */
[----:B0-----:R-:W3:Y:S01]  /*5030*/  LDL.LU R210, [R1+0x1c0] ;  /* 0x0001c00001d27983 */ /* 0x001ee20000300800 */
[----:B------:R-:W-:-:S03]  /*5040*/  LOP3.LUT R252, R252, 0x70, RZ, 0x3c, !PT ;  /* 0x00000070fcfc7812 */ /* 0x000fc600078e3cff */
[----:B------:R-:W-:Y:S04]  /*5050*/  STS.U16 [R251+UR12+0x700], R211 ;  /* 0x000700d3fb007988 */ /* 0x000fe8000800040c */
[----:B------:R-:W-:Y:S04]  /*5060*/  STS.U16 [R251+UR12+0x2700], R208 ;  /* 0x002700d0fb007988 */ /* 0x000fe8000800040c */
[----:B------:R-:W-:Y:S04]  /*5070*/  STS.U16 [R251+UR12+0xb00], R209 ;  /* 0x000b00d1fb007988 */ /* 0x000fe8000800040c */
[----:B------:R-:W-:Y:S04]  /*5080*/  STS.U16 [R251+UR12+0x2b00], R206 ;  /* 0x002b00cefb007988 */ /* 0x000fe8000800040c */
[----:B------:R-:W-:Y:S04]  /*5090*/  STS.U16 [R251+UR12+0xf00], R207 ;  /* 0x000f00cffb007988 */ /* 0x000fe8000800040c */
[----:B------:R-:W-:Y:S01]  /*50a0*/  STS.U16 [R251+UR12+0x2f00], R204 ;  /* 0x002f00ccfb007988 */ /* 0x000fe2000800040c */
[----:B------:R-:W-:Y:S01]  /*50b0*/  UMOV UR4, UR13 ;  /* 0x0000000d00047c82 */ /* 0x000fe20008000000 */
[----:B------:R-:W-:Y:S01]  /*50c0*/  UMOV UR5, 0x40000040 ;  /* 0x4000004000057882 */ /* 0x000fe20000000000 */
[----:B------:R-:W-:Y:S01]  /*50d0*/  UMOV UR18, UR6 ;  /* 0x0000000600127c82 */ /* 0x000fe20008000000 */
[----:B------:R-:W-:Y:S01]  /*50e0*/  UMOV UR19, UR7 ;  /* 0x0000000700137c82 */ /* 0x000fe20008000000 */
[----:B------:R-:W-:Y:S01]  /*50f0*/  UMOV UR22, UR10 ;  /* 0x0000000a00167c82 */ /* 0x000fe20008000000 */
[----:B------:R-:W-:Y:S01]  /*5100*/  UMOV UR23, UR11 ;  /* 0x0000000b00177c82 */ /* 0x000fe20008000000 */
[----:B------:R-:W-:Y:S01]  /*5110*/  UMOV UR26, UR6 ;  /* 0x00000006001a7c82 */ /* 0x000fe20008000000 */
[----:B------:R-:W-:Y:S01]  /*5120*/  UMOV UR27, UR7 ;  /* 0x00000007001b7c82 */ /* 0x000fe20008000000 */
[----:B---3--:R0:W-:Y:S04]  /*5130*/  STS.U16 [R251+UR12+0x2300], R210 ;  /* 0x002300d2fb007988 */ /* 0x0081e8000800040c */
[----:B----4-:R-:W-:Y:S01]  /*5140*/  STS.U16 [R252+UR12+0x380], R205 ;  /* 0x000380cdfc007988 */ /* 0x010fe2000800040c */
[----:B0-----:R-:W-:-:S03]  /*5150*/  LOP3.LUT R251, R250, 0x20, RZ, 0x3c, !PT ;  /* 0x00000020fafb7812 */ /* 0x001fc600078e3cff */
[----:B--2---:R-:W-:Y:S04]  /*5160*/  STS.U16 [R252+UR12+0x2380], R202 ;  /* 0x002380cafc007988 */ /* 0x004fe8000800040c */
[----:B------:R-:W-:Y:S04]  /*5170*/  STS.U16 [R252+UR12+0x780], R203 ;  /* 0x000780cbfc007988 */ /* 0x000fe8000800040c */
        /* <DEDUP_REMOVED lines=12> */
[----:B------:R0:W-:Y:S04]  /*5240*/  STS.U16 [R250+UR12+0x4e00], R188 ;  /* 0x004e00bcfa007988 */ /* 0x0001e8000800040c */
[----:B------:R2:W-:Y:S04]  /*5250*/  STS.U16 [R251+UR12+0x4100], R189 ;  /* 0x004100bdfb007988 */ /* 0x0005e8000800040c */
[----:B------:R3:W-:Y:S01]  /*5260*/  STS.U16 [R251+UR12+0x4300], R16 ;  /* 0x00430010fb007988 */ /* 0x0007e2000800040c */
[----:B0-----:R-:W0:Y:S03]  /*5270*/  LDC R250, c[0x0][0x23c] ;  /* 0x00008f00fffa7b82 */ /* 0x001e260000000800 */
[----:B------:R4:W-:Y:S04]  /*5280*/  STS.U16 [R251+UR12+0x4500], R17 ;  /* 0x00450011fb007988 */ /* 0x0009e8000800040c */
[----:B------:R1:W-:Y:S04]  /*5290*/  STS.U16 [R251+UR12+0x4700], R20 ;  /* 0x00470014fb007988 */ /* 0x0003e8000800040c */
[----:B------:R1:W-:Y:S04]  /*52a0*/  STS.U16 [R251+UR12+0x4900], R21 ;  /* 0x00490015fb007988 */ /* 0x0003e8000800040c */
[----:B------:R1:W-:Y:S04]  /*52b0*/  STS.U16 [R251+UR12+0x4b00], R3 ;  /* 0x004b0003fb007988 */ /* 0x0003e8000800040c */
[----:B------:R1:W-:Y:S04]  /*52c0*/  STS.U16 [R251+UR12+0x4d00], R2 ;  /* 0x004d0002fb007988 */ /* 0x0003e8000800040c */
[----:B------:R1:W-:Y:S01]  /*52d0*/  STS.U16 [R251+UR12+0x4f00], R0 ;  /* 0x004f0000fb007988 */ /* 0x0003e2000800040c */
[----:B------:R2:W-:Y:S06]  /*52e0*/  MEMBAR.ALL.CTA ;  /* 0x0000000000007992 */ /* 0x0005ec0000008000 */
[----:B--2---:R-:W2:Y:S04]  /*52f0*/  FENCE.VIEW.ASYNC.S ;  /* 0x00000000000073c6 */ /* 0x004ea80000000000 */
[----:B------:R0:W5:Y:S04]  /*5300*/  LDL.LU R210, [R1+0x1bc] ;  /* 0x0001bc0001d27983 */ /* 0x0001680000300800 */
[----:B------:R0:W5:Y:S04]  /*5310*/  LDL.LU R211, [R1+0x1b8] ;  /* 0x0001b80001d37983 */ /* 0x0001680000300800 */
[----:B------:R0:W5:Y:S04]  /*5320*/  LDL.LU R208, [R1+0x1b4] ;  /* 0x0001b40001d07983 */ /* 0x0001680000300800 */
[----:B------:R0:W5:Y:S04]  /*5330*/  LDL.LU R209, [R1+0x1b0] ;  /* 0x0001b00001d17983 */ /* 0x0001680000300800 */
[----:B------:R0:W5:Y:S01]  /*5340*/  LDL.LU R206, [R1+0x1ac] ;  /* 0x0001ac0001ce7983 */ /* 0x0001620000300800 */
[----:B--2---:R-:W-:Y:S06]  /*5350*/  BAR.SYNC.DEFER_BLOCKING 0x0 ;  /* 0x0000000000007b1d */ /* 0x004fec0000010000 */
[----:B------:R2:W5:Y:S04]  /*5360*/  LDL.LU R207, [R1+0x1a8] ;  /* 0x0001a80001cf7983 */ /* 0x0005680000300800 */
[----:B------:R2:W5:Y:S04]  /*5370*/  LDL.LU R204, [R1+0x1a4] ;  /* 0x0001a40001cc7983 */ /* 0x0005680000300800 */
[----:B------:R2:W5:Y:S04]  /*5380*/  LDL.LU R205, [R1+0x1a0] ;  /* 0x0001a00001cd7983 */ /* 0x0005680000300800 */
[----:B------:R2:W5:Y:S01]  /*5390*/  LDL.LU R202, [R1+0x19c] ;  /* 0x00019c0001ca7983 */ /* 0x0005620000300800 */
[----:B------:R-:W-:-:S03]  /*53a0*/  WARPGROUP.ARRIVE ;  /* 0x00000000000079c5 */ /* 0x000fc60000000000 */
[----:B------:R2:W5:Y:S04]  /*53b0*/  LDL.LU R203, [R1+0x198] ;  /* 0x0001980001cb7983 */ /* 0x0005680000300800 */
[----:B------:R2:W5:Y:S01]  /*53c0*/  LDL.LU R200, [R1+0x194] ;  /* 0x0001940001c87983 */ /* 0x0005620000300800 */
[----:B------:R-:W-:Y:S03]  /*53d0*/  HGMMA.64x64x16.F32 R120, gdesc[UR4].tnspA, R120 ;  /* 0x20e00000047879f0 */ /* 0x000fe60008700878 */
[----:B------:R2:W5:Y:S04]  /*53e0*/  LDL.LU R201, [R1+0x190] ;  /* 0x0001900001c97983 */ /* 0x0005680000300800 */
[----:B------:R2:W5:Y:S04]  /*53f0*/  LDL.LU R198, [R1+0x18c] ;  /* 0x00018c0001c67983 */ /* 0x0005680000300800 */
[----:B------:R2:W5:Y:S04]  /*5400*/  LDL.LU R199, [R1+0x188] ;  /* 0x0001880001c77983 */ /* 0x0005680000300800 */
[----:B------:R2:W5:Y:S04]  /*5410*/  LDL.LU R196, [R1+0x184] ;  /* 0x0001840001c47983 */ /* 0x0005680000300800 */
[----:B------:R2:W5:Y:S04]  /*5420*/  LDL.LU R197, [R1+0x180] ;  /* 0x0001800001c57983 */ /* 0x0005680000300800 */
[----:B------:R2:W5:Y:S04]  /*5430*/  LDL.LU R194, [R1+0x17c] ;  /* 0x00017c0001c27983 */ /* 0x0005680000300800 */
[----:B------:R2:W5:Y:S04]  /*5440*/  LDL.LU R195, [R1+0x178] ;  /* 0x0001780001c37983 */ /* 0x0005680000300800 */
[----:B------:R2:W5:Y:S01]  /*5450*/  LDL.LU R192, [R1+0x174] ;  /* 0x0001740001c07983 */ /* 0x0005620000300800 */
[----:B0-----:R-:W-:-:S03]  /*5460*/  IMAD.SHL.U32 R250, R250, 0x20, RZ ;  /* 0x00000020fafa7824 */ /* 0x001fc600078e00ff */
[----:B------:R2:W5:Y:S04]  /*5470*/  LDL.LU R193, [R1+0x170] ;  /* 0x0001700001c17983 */ /* 0x0005680000300800 */
[----:B------:R2:W5:Y:S04]  /*5480*/  LDL.LU R190, [R1+0x16c] ;  /* 0x00016c0001be7983 */ /* 0x0005680000300800 */
[----:B------:R2:W5:Y:S04]  /*5490*/  LDL.LU R191, [R1+0x168] ;  /* 0x0001680001bf7983 */ /* 0x0005680000300800 */
[----:B------:R2:W5:Y:S01]  /*54a0*/  LDL.LU R188, [R1+0x164] ;  /* 0x0001640001bc7983 */ /* 0x0005620000300800 */
[----:B------:R-:W-:-:S03]  /*54b0*/  IMAD.WIDE R246, R250, 0x2, R246 ;  /* 0x00000002faf67825 */ /* 0x000fc600078e02f6 */
[----:B------:R2:W5:Y:S04]  /*54c0*/  LDL.LU R189, [R1+0x160] ;  /* 0x0001600001bd7983 */ /* 0x0005680000300800 */
[----:B---3--:R2:W5:Y:S01]  /*54d0*/  LDL.LU R16, [R1+0x15c] ;  /* 0x00015c0001107983 */ /* 0x0085620000300800 */
[----:B------:R-:W-:-:S03]  /*54e0*/  IMAD.WIDE R6, R250, 0x2, R6 ;  /* 0x00000002fa067825 */ /* 0x000fc600078e0206 */
[----:B----4-:R2:W5:Y:S04]  /*54f0*/  LDL.LU R17, [R1+0x158] ;  /* 0x0001580001117983 */ /* 0x0105680000300800 */
[----:B-1----:R2:W5:Y:S01]  /*5500*/  LDL.LU R20, [R1+0x154] ;  /* 0x0001540001147983 */ /* 0x0025620000300800 */
[----:B------:R-:W-:-:S03]  /*5510*/  IMAD.WIDE R14, R250, 0x2, R14 ;  /* 0x00000002fa0e7825 */ /* 0x000fc600078e020e */
[----:B------:R2:W5:Y:S04]  /*5520*/  LDL.LU R21, [R1+0x150] ;  /* 0x0001500001157983 */ /* 0x0005680000300800 */
[----:B------:R2:W5:Y:S01]  /*5530*/  LDL.LU R3, [R1+0x14c] ;  /* 0x00014c0001037983 */ /* 0x0005620000300800 */
[----:B------:R-:W-:-:S03]  /*5540*/  IMAD.WIDE R8, R250, 0x2, R8 ;  /* 0x00000002fa087825 */ /* 0x000fc600078e0208 */
[----:B------:R2:W5:Y:S01]  /*5550*/  LDL.LU R2, [R1+0x148] ;  /* 0x0001480001027983 */ /* 0x0005620000300800 */
[----:B------:R-:W-:Y:S03]  /*5560*/  HGMMA.64x64x16.F32 R120, gdesc[UR8].tnspA, R120 ;  /* 0x20e00000087879f0 */ /* 0x000fe60008700878 */
[----:B------:R2:W5:Y:S01]  /*5570*/  LDL.LU R0, [R1+0x144] ;  /* 0x0001440001007983 */ /* 0x0005620000300800 */
[C---:B------:R-:W-:Y:S01]  /*5580*/  IMAD.WIDE R18, R250.reuse, 0x2, R18 ;  /* 0x00000002fa127825 */ /* 0x040fe200078e0212 */
[----:B------:R-:W-:Y:S02]  /*5590*/  HGMMA.64x64x16.F32 R88, gdesc[UR16].tnspA, R88 ;  /* 0x20e00000105879f0 */ /* 0x000fe40008700858 */
[----:B------:R-:W-:Y:S04]  /*55a0*/  STL [R1+0x140], R246 ;  /* 0x000140f601007387 */ /* 0x000fe80000100800 */
[----:B------:R-:W-:Y:S04]  /*55b0*/  STL [R1+0x13c], R247 ;  /* 0x00013cf701007387 */ /* 0x000fe80000100800 */
[----:B------:R0:W-:Y:S04]  /*55c0*/  STL [R1+0x138], R6 ;  /* 0x0001380601007387 */ /* 0x0001e80000100800 */
[----:B------:R-:W-:Y:S04]  /*55d0*/  STL [R1+0x134], R7 ;  /* 0x0001340701007387 */ /* 0x000fe80000100800 */
[----:B------:R-:W-:Y:S04]  /*55e0*/  STL [R1+0x130], R14 ;  /* 0x0001300e01007387 */ /* 0x000fe80000100800 */
[----:B------:R-:W-:Y:S04]  /*55f0*/  STL [R1+0x12c], R15 ;  /* 0x00012c0f01007387 */ /* 0x000fe80000100800 */
[----:B------:R-:W-:Y:S04]  /*5600*/  STL [R1+0x128], R8 ;  /* 0x0001280801007387 */ /* 0x000fe80000100800 */
[----:B------:R-:W-:Y:S04]  /*5610*/  STL [R1+0x124], R9 ;  /* 0x0001240901007387 */ /* 0x000fe80000100800 */
[----:B------:R-:W-:Y:S04]  /*5620*/  STL [R1+0x120], R18 ;  /* 0x0001201201007387 */ /* 0x000fe80000100800 */
[----:B------:R-:W-:Y:S04]  /*5630*/  STL [R1+0x11c], R19 ;  /* 0x00011c1301007387 */ /* 0x000fe80000100800 */
[----:B0-----:R-:W3:Y:S01]  /*5640*/  LDL.LU R6, [R1+0x110] ;  /* 0x0001100001067983 */ /* 0x001ee20000300800 */
[----:B------:R-:W-:Y:S04]  /*5650*/  HGMMA.64x64x16.F32 R88, gdesc[UR20].tnspA, R88 ;  /* 0x20e00000145879f0 */ /* 0x000fe80008700858 */
[----:B------:R-:W-:Y:S01]  /*5660*/  HGMMA.64x64x16.F32 R56, gdesc[UR24].tnspA, R56 ;  /* 0x20e00000183879f0 */ /* 0x000fe20008700838 */
[----:B------:R-:W-:Y:S01]  /*5670*/  UMOV UR30, UR10 ;  /* 0x0000000a001e7c82 */ /* 0x000fe20008000000 */
[----:B------:R-:W-:Y:S01]  /*5680*/  UMOV UR31, UR11 ;  /* 0x0000000b001f7c82 */ /* 0x000fe20008000000 */
[----:B------:R-:W-:Y:S01]  /*5690*/  UMOV UR34, UR6 ;  /* 0x0000000600227c82 */ /* 0x000fe20008000000 */
[----:B------:R-:W-:Y:S01]  /*56a0*/  UMOV UR35, UR7 ;  /* 0x0000000700237c82 */ /* 0x000fe20008000000 */
[----:B------:R-:W-:Y:S04]  /*56b0*/  HGMMA.64x64x16.F32 R56, gdesc[UR28].tnspA, R56 ;  /* 0x20e000001c3879f0 */ /* 0x000fe80008700838 */
[----:B------:R-:W-:Y:S01]  /*56c0*/  HGMMA.64x64x16.F32 R24, gdesc[UR32].tnspA, R24 ;  /* 0x20e00000201879f0 */ /* 0x000fe20008700818 */
[----:B------:R-:W-:Y:S01]  /*56d0*/  UMOV UR38, UR10 ;  /* 0x0000000a00267c82 */ /* 0x000fe20008000000 */
[----:B------:R-:W-:Y:S01]  /*56e0*/  UMOV UR39, UR11 ;  /* 0x0000000b00277c82 */ /* 0x000fe20008000000 */
[----:B------:R-:W-:-:S04]  /*56f0*/  IMAD.WIDE R152, R250, 0x2, R152 ;  /* 0x00000002fa987825 */ /* 0x000fc800078e0298 */
[C---:B------:R-:W-:Y:S01]  /*5700*/  IMAD.WIDE R156, R250.reuse, 0x2, R156 ;  /* 0x00000002fa9c7825 */ /* 0x040fe200078e029c */
[----:B------:R-:W-:Y:S03]  /*5710*/  STL [R1+0x118], R152 ;  /* 0x0001189801007387 */ /* 0x000fe60000100800 */
[C---:B------:R-:W-:Y:S01]  /*5720*/  IMAD.WIDE R12, R250.reuse, 0x2, R12 ;  /* 0x00000002fa0c7825 */ /* 0x040fe200078e020c */
[----:B------:R-:W-:Y:S03]  /*5730*/  STL [R1+0x114], R153 ;  /* 0x0001149901007387 */ /* 0x000fe60000100800 */
[C---:B------:R-:W-:Y:S01]  /*5740*/  IMAD.WIDE R160, R250.reuse, 0x2, R160 ;  /* 0x00000002faa07825 */ /* 0x040fe200078e02a0 */
[----:B------:R-:W-:Y:S03]  /*5750*/  STL [R1+0x80], R156 ;  /* 0x0000809c01007387 */ /* 0x000fe60000100800 */
[C---:B------:R-:W-:Y:S01]  /*5760*/  IMAD.WIDE R168, R250.reuse, 0x2, R168 ;  /* 0x00000002faa87825 */ /* 0x040fe200078e02a8 */
[----:B------:R-:W-:Y:S04]  /*5770*/  STL [R1+0x7c], R157 ;  /* 0x00007c9d01007387 */ /* 0x000fe80000100800 */
[----:B------:R-:W-:Y:S04]  /*5780*/  STL [R1+0x78], R12 ;  /* 0x0000780c01007387 */ /* 0x000fe80000100800 */
[----:B------:R-:W-:Y:S01]  /*5790*/  STL [R1+0x74], R13 ;  /* 0x0000740d01007387 */ /* 0x000fe20000100800 */
[----:B------:R-:W-:Y:S03]  /*57a0*/  HGMMA.64x64x16.F32 R24, gdesc[UR36].tnspA, R24, gsb0 ;  /* 0x20e00000241879f0 */ /* 0x000fe60008000818 */
[----:B------:R-:W-:Y:S04]  /*57b0*/  STL [R1+0x70], R160 ;  /* 0x000070a001007387 */ /* 0x000fe80000100800 */
[----:B------:R-:W-:Y:S04]  /*57c0*/  STL [R1+0x6c], R161 ;  /* 0x00006ca101007387 */ /* 0x000fe80000100800 */
[----:B------:R0:W-:Y:S04]  /*57d0*/  STL [R1+0x68], R168 ;  /* 0x000068a801007387 */ /* 0x0001e80000100800 */
[----:B------:R1:W-:Y:S01]  /*57e0*/  STL [R1+0x64], R169 ;  /* 0x000064a901007387 */ /* 0x0003e20000100800 */
[----:B------:R-:W-:-:S04]  /*57f0*/  IMAD.WIDE R154, R250, 0x2, R154 ;  /* 0x00000002fa9a7825 */ /* 0x000fc800078e029a */
[----:B------:R-:W-:-:S04]  /*5800*/  IMAD.WIDE R172, R250, 0x2, R172 ;  /* 0x00000002faac7825 */ /* 0x000fc800078e02ac */
[----:B------:R-:W-:-:S04]  /*5810*/  IMAD.WIDE R176, R250, 0x2, R176 ;  /* 0x00000002fab07825 */ /* 0x000fc800078e02b0 */
[----:B------:R-:W-:-:S04]  /*5820*/  IMAD.WIDE R180, R250, 0x2, R180 ;  /* 0x00000002fab47825 */ /* 0x000fc800078e02b4 */
[----:B------:R-:W-:-:S04]  /*5830*/  IMAD.WIDE R164, R250, 0x2, R164 ;  /* 0x00000002faa47825 */ /* 0x000fc800078e02a4 */
[----:B------:R-:W-:-:S04]  /*5840*/  IMAD.WIDE R170, R250, 0x2, R170 ;  /* 0x00000002faaa7825 */ /* 0x000fc800078e02aa */
[----:B0-----:R-:W-:Y:S02]  /*5850*/  IMAD.MOV.U32 R168, RZ, RZ, R154 ;  /* 0x000000ffffa87224 */ /* 0x001fe400078e009a */
[----:B------:R-:W-:Y:S02]  /*5860*/  IMAD.MOV.U32 R161, RZ, RZ, R155 ;  /* 0x000000ffffa17224 */ /* 0x000fe400078e009b */
[----:B-1----:R-:W-:Y:S02]  /*5870*/  IMAD.MOV.U32 R169, RZ, RZ, R172 ;  /* 0x000000ffffa97224 */ /* 0x002fe400078e00ac */
[----:B------:R-:W-:Y:S02]  /*5880*/  IMAD.MOV.U32 R160, RZ, RZ, R176 ;  /* 0x000000ffffa07224 */ /* 0x000fe400078e00b0 */
[----:B------:R-:W-:Y:S02]  /*5890*/  IMAD.MOV.U32 R157, RZ, RZ, R180 ;  /* 0x000000ffff9d7224 */ /* 0x000fe400078e00b4 */
[----:B------:R-:W-:-:S02]  /*58a0*/  IMAD.MOV.U32 R155, RZ, RZ, R164 ;  /* 0x000000ffff9b7224 */ /* 0x000fc400078e00a4 */
[----:B------:R-:W-:Y:S02]  /*58b0*/  IMAD.MOV.U32 R154, RZ, RZ, R170 ;  /* 0x000000ffff9a7224 */ /* 0x000fe400078e00aa */
[----:B------:R-:W-:Y:S02]  /*58c0*/  IMAD.MOV.U32 R172, RZ, RZ, R173 ;  /* 0x000000ffffac7224 */ /* 0x000fe400078e00ad */
[----:B------:R-:W-:Y:S02]  /*58d0*/  IMAD.MOV.U32 R176, RZ, RZ, R177 ;  /* 0x000000ffffb07224 */ /* 0x000fe400078e00b1 */
[----:B------:R-:W-:Y:S02]  /*58e0*/  IMAD.MOV.U32 R180, RZ, RZ, R181 ;  /* 0x000000ffffb47224 */ /* 0x000fe400078e00b5 */
[----:B------:R-:W-:Y:S02]  /*58f0*/  IMAD.MOV.U32 R164, RZ, RZ, R165 ;  /* 0x000000ffffa47224 */ /* 0x000fe400078e00a5 */
[----:B------:R-:W-:-:S02]  /*5900*/  IMAD.MOV.U32 R170, RZ, RZ, R171 ;  /* 0x000000ffffaa7224 */ /* 0x000fc400078e00ab */
[----:B------:R-:W-:Y:S02]  /*5910*/  VIADD R4, R4, 0xffffffe0 ;  /* 0xffffffe004047836 */ /* 0x000fe40000000000 */
[----:B---3--:R-:W-:-:S05]  /*5920*/  VIADD R6, R6, 0xffffffff ;  /* 0xffffffff06067836 */ /* 0x008fca0000000000 */
[----:B------:R0:W-:Y:S01]  /*5930*/  STL [R1+0x110], R6 ;  /* 0x0001100601007387 */ /* 0x0001e20000100800 */
[----:B------:R-:W-:Y:S02]  /*5940*/  ISETP.NE.U32.AND P0, PT, R6, RZ, PT ;  /* 0x000000ff0600720c */ /* 0x000fe40003f05070 */
[----:B0-----:R-:W0:Y:S01]  /*5950*/  LDC R6, c[0x0][0x238] ;  /* 0x00008e00ff067b82 */ /* 0x001e220000000800 */
[----:B------:R-:W-:Y:S02]  /*5960*/  WARPGROUP.DEPBAR.LE gsb0, 0x0 ;  /* 0x00008000000079c5 */ /* 0x000fe40000010000 */
[----:B0-----:R-:W-:-:S04]  /*5970*/  IMAD.SHL.U32 R6, R6, 0x20, RZ ;  /* 0x0000002006067824 */ /* 0x001fc800078e00ff */
[----:B------:R-:W-:-:S04]  /*5980*/  IMAD.WIDE R186, R6, 0x2, R186 ;  /* 0x0000000206ba7825 */ /* 0x000fc800078e02ba */
[----:B--2---:R-:W-:Y:S05]  /*5990*/  @P0 BRA `(.L_x_1) ;  /* 0xffffffcc00b80947 */ /* 0x004fea000383ffff */
[----:B------:R-:W-:Y:S02]  /*59a0*/  F2FP.F16.F32.PACK_AB R7, R55, R119 ;  /* 0x000000773707723e */ /* 0x000fe400000000ff */
[----:B------:R-:W-:Y:S02]  /*59b0*/  F2FP.F16.F32.PACK_AB R119, R54, R118 ;  /* 0x000000763677723e */ /* 0x000fe400000000ff */
[----:B------:R-:W-:Y:S02]  /*59c0*/  F2FP.F16.F32.PACK_AB R118, R52, R116 ;  /* 0x000000743476723e */ /* 0x000fe400000000ff */
[----:B------:R-:W-:Y:S02]  /*59d0*/  F2FP.F16.F32.PACK_AB R116, R84, R148 ;  /* 0x000000945474723e */ /* 0x000fe400000000ff */
[----:B------:R-:W-:Y:S02]  /*59e0*/  F2FP.F16.F32.PACK_AB R84, R81, R145 ;  /* 0x000000915154723e */ /* 0x000fe400000000ff */
[----:B------:R-:W-:-:S02]  /*59f0*/  F2FP.F16.F32.PACK_AB R6, R53, R117 ;  /* 0x000000753506723e */ /* 0x000fc400000000ff */
        /* <DEDUP_REMOVED lines=52> */
[----:B-----5:R-:W-:Y:S02]  /*5d40*/  F2FP.F16.F32.PACK_AB R21, R59, R123 ;  /* 0x0000007b3b15723e */ /* 0x020fe400000000ff */
[----:B------:R-:W-:-:S02]  /*5d50*/  F2FP.F16.F32.PACK_AB R20, R57, R121 ;  /* 0x000000793914723e */ /* 0x000fc400000000ff */
[----:B------:R-:W-:Y:S02]  /*5d60*/  F2FP.F16.F32.PACK_AB R19, R26, R90 ;  /* 0x0000005a1a13723e */ /* 0x000fe400000000ff */
[----:B------:R-:W-:Y:S02]  /*5d70*/  F2FP.F16.F32.PACK_AB R18, R24, R88 ;  /* 0x000000581812723e */ /* 0x000fe400000000ff */
[----:B------:R-:W-:Y:S02]  /*5d80*/  F2FP.F16.F32.PACK_AB R17, R58, R122 ;  /* 0x0000007a3a11723e */ /* 0x000fe400000000ff */
[----:B------:R-:W-:-:S07]  /*5d90*/  F2FP.F16.F32.PACK_AB R16, R56, R120 ;  /* 0x000000783810723e */ /* 0x000fce00000000ff */
.L_x_0:
[----:B------:R-:W0:Y:S01]  /*5da0*/  S2R R10, SR_TID.X ;  /* 0x00000000000a7919 */ /* 0x000e220000002100 */
[C---:B------:R-:W-:Y:S01]  /*5db0*/  VIADD R13, R2.reuse, 0x1 ;  /* 0x00000001020d7836 */ /* 0x040fe20000000000 */
[----:B------:R-:W-:Y:S01]  /*5dc0*/  ULDC.64 UR4, c[0x0][0x228] ;  /* 0x00008a0000047ab9 */ /* 0x000fe20000000a00 */
[----:B------:R-:W-:Y:S01]  /*5dd0*/  VIADD R12, R2, 0x2 ;  /* 0x00000002020c7836 */ /* 0x000fe20000000000 */
[----:B------:R-:W1:Y:S01]  /*5de0*/  LDC R57, c[0x0][0x244] ;  /* 0x00009100ff397b82 */ /* 0x000e620000000800 */
[----:B------:R-:W-:Y:S01]  /*5df0*/  ULDC.64 UR8, c[0x0][0x220] ;  /* 0x0000880000087ab9 */ /* 0x000fe20000000a00 */
[----:B------:R-:W-:Y:S01]  /*5e00*/  ISETP.GE.AND P3, PT, R13, UR5, PT ;  /* 0x000000050d007c0c */ /* 0x000fe2000bf66270 */
[----:B------:R-:W-:-:S05]  /*5e10*/  ULDC UR6, c[0x0][0x248] ;  /* 0x0000920000067ab9 */ /* 0x000fca0000000800 */
[----:B------:R-:W-:Y:S01]  /*5e20*/  BAR.SYNC.DEFER_BLOCKING 0x0 ;  /* 0x0000000000007b1d */ /* 0x000fe20000010000 */
[----:B------:R-:W-:Y:S02]  /*5e30*/  ISETP.GE.AND P1, PT, R12, UR5, PT ;  /* 0x000000050c007c0c */ /* 0x000fe4000bf26270 */
[----:B------:R-:W-:-:S03]  /*5e40*/  ISETP.GE.AND P4, PT, R0, UR4, PT ;  /* 0x0000000400007c0c */ /* 0x000fc6000bf86270 */
[----:B------:R-:W-:Y:S01]  /*5e50*/  ULDC UR7, c[0x0][0x228] ;  /* 0x00008a0000077ab9 */ /* 0x000fe20000000800 */
[----:B------:R-:W-:Y:S01]  /*5e60*/  ISETP.LT.AND P4, PT, R2, UR5, !P4 ;  /* 0x0000000502007c0c */ /* 0x000fe2000e781270 */
[----:B-1----:R-:W-:Y:S02]  /*5e70*/  IMAD R53, R0, R57, RZ ;  /* 0x0000003900357224 */ /* 0x002fe400078e02ff */
[C---:B0-----:R-:W-:Y:S01]  /*5e80*/  IMAD.SHL.U32 R9, R10.reuse, 0x40, RZ ;  /* 0x000000400a097824 */ /* 0x041fe200078e00ff */
[C---:B------:R-:W-:Y:S01]  /*5e90*/  LOP3.LUT R52, R10.reuse, 0x7f, RZ, 0xc0, !PT ;  /* 0x0000007f0a347812 */ /* 0x040fe200078ec0ff */
[C---:B------:R-:W-:Y:S01]  /*5ea0*/  IMAD.SHL.U32 R8, R10.reuse, 0x10, RZ ;  /* 0x000000100a087824 */ /* 0x040fe200078e00ff */
[----:B------:R-:W-:Y:S01]  /*5eb0*/  LEA R54, P0, R53, UR8, 0x1 ;  /* 0x0000000835367c11 */ /* 0x000fe2000f8008ff */
[----:B------:R-:W-:Y:S01]  /*5ec0*/  IMAD R57, R57, 0x80, R53 ;  /* 0x0000008039397824 */ /* 0x000fe200078e0235 */
[----:B------:R-:W-:Y:S01]  /*5ed0*/  LOP3.LUT R11, R9, 0x400, RZ, 0xc0, !PT ;  /* 0x00000400090b7812 */ /* 0x000fe200078ec0ff */
[----:B------:R-:W-:Y:S01]  /*5ee0*/  IMAD.SHL.U32 R9, R10, 0x8, RZ ;  /* 0x000000080a097824 */ /* 0x000fe200078e00ff */
[----:B------:R-:W-:Y:S01]  /*5ef0*/  LOP3.LUT R8, R8, 0xf0, RZ, 0xc0, !PT ;  /* 0x000000f008087812 */ /* 0x000fe200078ec0ff */
[----:B------:R-:W-:Y:S01]  /*5f00*/  VIADD R10, R2, 0x4 ;  /* 0x00000004020a7836 */ /* 0x000fe20000000000 */
[----:B------:R-:W-:-:S02]  /*5f10*/  LEA R52, R52, UR12, 0x4 ;  /* 0x0000000c34347c11 */ /* 0x000fc4000f8e20ff */
[----:B------:R-:W-:Y:S01]  /*5f20*/  IADD3 R8, R11, UR12, R8 ;  /* 0x0000000c0b087c10 */ /* 0x000fe2000fffe008 */
[----:B------:R-:W-:Y:S01]  /*5f30*/  VIADD R11, R2, 0x3 ;  /* 0x00000003020b7836 */ /* 0x000fe20000000000 */
[----:B------:R-:W-:Y:S02]  /*5f40*/  LOP3.LUT R9, R9, 0x300, RZ, 0xc0, !PT ;  /* 0x0000030009097812 */ /* 0x000fe400078ec0ff */
[----:B------:R-:W-:Y:S02]  /*5f50*/  ISETP.GE.AND P2, PT, R10, UR5, PT ;  /* 0x000000050a007c0c */ /* 0x000fe4000bf46270 */
[----:B------:R-:W-:Y:S01]  /*5f60*/  ISETP.GE.AND P5, PT, R11, UR5, PT ;  /* 0x000000050b007c0c */ /* 0x000fe2000bfa6270 */
[----:B------:R-:W-:Y:S01]  /*5f70*/  IMAD.IADD R88, R9, 0x1, R8 ;  /* 0x0000000109587824 */ /* 0x000fe200078e0208 */
[----:B------:R-:W-:Y:S01]  /*5f80*/  LEA R56, P6, R57, UR8, 0x1 ;  /* 0x0000000839387c11 */ /* 0x000fe2000f8c08ff */
[----:B------:R-:W-:Y:S01]  /*5f90*/  ULDC UR8, c[0x0][0x228] ;  /* 0x00008a0000087ab9 */ /* 0x000fe20000000800 */
[----:B------:R-:W-:Y:S01]  /*5fa0*/  LEA.HI.X.SX32 R55, R53, UR9, 0x1, P0 ;  /* 0x0000000935377c11 */ /* 0x000fe200080f0eff */
[C---:B------:R-:W-:Y:S01]  /*5fb0*/  IMAD R53, R2.reuse, UR6, RZ ;  /* 0x0000000602357c24 */ /* 0x040fe2000f8e02ff */
[----:B------:R-:W-:Y:S01]  /*5fc0*/  STSM.16.M88.4 [R88], R16 ;  /* 0x0000001058007844 */ /* 0x000fe20000000200 */
[----:B------:R-:W-:Y:S01]  /*5fd0*/  BAR.SYNC.DEFER_BLOCKING 0x0 ;  /* 0x0000000000007b1d */ /* 0x000fe20000010000 */
[----:B------:R-:W-:Y:S01]  /*5fe0*/  ISETP.GE.AND P0, PT, R2, UR5, PT ;  /* 0x0000000502007c0c */ /* 0x000fe2000bf06270 */
[----:B------:R-:W-:Y:S01]  /*5ff0*/  IMAD.WIDE R58, R53, 0x2, R54 ;  /* 0x00000002353a7825 */ /* 0x000fe200078e0236 */
[----:B------:R-:W-:-:S02]  /*6000*/  LEA.HI.X.SX32 R57, R57, UR9, 0x1, P6 ;  /* 0x0000000939397c11 */ /* 0x000fc4000b0f0eff */
[C---:B------:R-:W-:Y:S01]  /*6010*/  ISETP.LT.AND P6, PT, R3.reuse, UR4, !P0 ;  /* 0x0000000403007c0c */ /* 0x040fe2000c7c1270 */
[----:B------:R-:W-:Y:S01]  /*6020*/  ULDC UR9, c[0x0][0x228] ;  /* 0x00008a0000097ab9 */ /* 0x000fe20000000800 */
[----:B------:R-:W-:Y:S02]  /*6030*/  ISETP.LT.AND P0, PT, R0, UR4, !P3 ;  /* 0x0000000400007c0c */ /* 0x000fe4000df01270 */
[----:B------:R-:W-:Y:S01]  /*6040*/  ISETP.LT.AND P3, PT, R3, UR4, !P3 ;  /* 0x0000000403007c0c */ /* 0x000fe2000df61270 */
[----:B------:R-:W0:Y:S01]  /*6050*/  LDS.128 R72, [R52] ;  /* 0x0000000034487984 */ /* 0x000e220000000c00 */
[----:B------:R-:W-:Y:S06]  /*6060*/  BAR.SYNC.DEFER_BLOCKING 0x0 ;  /* 0x0000000000007b1d */ /* 0x000fec0000010000 */
[----:B------:R-:W-:Y:S02]  /*6070*/  STSM.16.M88.4 [R88], R20 ;  /* 0x0000001458007844 */ /* 0x000fe40000000200 */
[----:B------:R-:W-:Y:S06]  /*6080*/  BAR.SYNC.DEFER_BLOCKING 0x0 ;  /* 0x0000000000007b1d */ /* 0x000fec0000010000 */
[----:B------:R-:W1:Y:S02]  /*6090*/  LDS.128 R68, [R52] ;  /* 0x0000000034447984 */ /* 0x000e640000000c00 */
[----:B------:R-:W-:Y:S06]  /*60a0*/  BAR.SYNC.DEFER_BLOCKING 0x0 ;  /* 0x0000000000007b1d */ /* 0x000fec0000010000 */
[----:B------:R-:W-:Y:S02]  /*60b0*/  STSM.16.M88.4 [R88], R28 ;  /* 0x0000001c58007844 */ /* 0x000fe40000000200 */
[----:B------:R-:W-:Y:S06]  /*60c0*/  BAR.SYNC.DEFER_BLOCKING 0x0 ;  /* 0x0000000000007b1d */ /* 0x000fec0000010000 */
[----:B------:R-:W2:Y:S02]  /*60d0*/  LDS.128 R64, [R52] ;  /* 0x0000000034407984 */ /* 0x000ea40000000c00 */
[----:B------:R-:W-:Y:S06]  /*60e0*/  BAR.SYNC.DEFER_BLOCKING 0x0 ;  /* 0x0000000000007b1d */ /* 0x000fec0000010000 */
[----:B------:R-:W-:Y:S02]  /*60f0*/  STSM.16.M88.4 [R88], R32 ;  /* 0x0000002058007844 */ /* 0x000fe40000000200 */
[----:B------:R-:W-:Y:S06]  /*6100*/  BAR.SYNC.DEFER_BLOCKING 0x0 ;  /* 0x0000000000007b1d */ /* 0x000fec0000010000 */
[----:B------:R-:W3:Y:S02]  /*6110*/  LDS.128 R60, [R52] ;  /* 0x00000000343c7984 */ /* 0x000ee40000000c00 */
[----:B------:R-:W-:Y:S06]  /*6120*/  BAR.SYNC.DEFER_BLOCKING 0x0 ;  /* 0x0000000000007b1d */ /* 0x000fec0000010000 */
[----:B------:R-:W-:Y:S02]  /*6130*/  STSM.16.M88.4 [R88], R36 ;  /* 0x0000002458007844 */ /* 0x000fe40000000200 */
[----:B------:R-:W-:Y:S06]  /*6140*/  BAR.SYNC.DEFER_BLOCKING 0x0 ;  /* 0x0000000000007b1d */ /* 0x000fec0000010000 */
[----:B------:R-:W4:Y:S02]  /*6150*/  LDS.128 R16, [R52] ;  /* 0x0000000034107984 */ /* 0x000f240000000c00 */
[----:B------:R-:W-:Y:S06]  /*6160*/  BAR.SYNC.DEFER_BLOCKING 0x0 ;  /* 0x0000000000007b1d */ /* 0x000fec0000010000 */
[----:B------:R-:W-:Y:S02]  /*6170*/  STSM.16.M88.4 [R88], R100 ;  /* 0x0000006458007844 */ /* 0x000fe40000000200 */
[----:B------:R-:W-:Y:S06]  /*6180*/  BAR.SYNC.DEFER_BLOCKING 0x0 ;  /* 0x0000000000007b1d */ /* 0x000fec0000010000 */
[----:B------:R-:W5:Y:S02]  /*6190*/  LDS.128 R12, [R52] ;  /* 0x00000000340c7984 */ /* 0x000f640000000c00 */
        /* <DEDUP_REMOVED lines=13> */
[----:B------:R0:W-:Y:S02]  /*6270*/  STSM.16.M88.4 [R88], R76 ;  /* 0x0000004c58007844 */ /* 0x0001e40000000200 */
[----:B------:R-:W-:Y:S01]  /*6280*/  BAR.SYNC.DEFER_BLOCKING 0x0 ;  /* 0x0000000000007b1d */ /* 0x000fe20000010000 */
[----:B0-----:R-:W-:Y:S01]  /*6290*/  IMAD.WIDE R76, R53, 0x2, R56 ;  /* 0x00000002354c7825 */ /* 0x001fe200078e0238 */
[----:B------:R-:W-:-:S04]  /*62a0*/  PRMT R79, R72, 0x7632, R79 ;  /* 0x00007632484f7816 */ /* 0x000fc8000000004f */
[----:B------:R-:W0:Y:S02]  /*62b0*/  LDS.128 R28, [R52] ;  /* 0x00000000341c7984 */ /* 0x000e240000000c00 */
[----:B------:R-:W-:Y:S06]  /*62c0*/  BAR.SYNC.DEFER_BLOCKING 0x0 ;  /* 0x0000000000007b1d */ /* 0x000fec0000010000 */
[----:B------:R-:W-:Y:S02]  /*62d0*/  STSM.16.M88.4 [R88], R44 ;  /* 0x0000002c58007844 */ /* 0x000fe40000000200 */
[----:B------:R-:W-:Y:S06]  /*62e0*/  BAR.SYNC.DEFER_BLOCKING 0x0 ;  /* 0x0000000000007b1d */ /* 0x000fec0000010000 */
[----:B------:R-:W-:Y:S02]  /*62f0*/  LDS.128 R32, [R52] ;  /* 0x0000000034207984 */ /* 0x000fe40000000c00 */
[----:B------:R-:W-:Y:S06]  /*6300*/  BAR.SYNC.DEFER_BLOCKING 0x0 ;  /* 0x0000000000007b1d */ /* 0x000fec0000010000 */
[----:B------:R1:W-:Y:S02]  /*6310*/  STSM.16.M88.4 [R88], R80 ;  /* 0x0000005058007844 */ /* 0x0003e40000000200 */
[----:B------:R-:W-:Y:S01]  /*6320*/  BAR.SYNC.DEFER_BLOCKING 0x0 ;  /* 0x0000000000007b1d */ /* 0x000fe20000010000 */
[----:B-1----:R-:W-:-:S02]  /*6330*/  VIADD R81, R53, UR6 ;  /* 0x0000000635517c36 */ /* 0x002fc40008000000 */
[----:B------:R-:W-:Y:S02]  /*6340*/  VIADD R53, R2, 0x5 ;  /* 0x0000000502357836 */ /* 0x000fe40000000000 */
[C---:B------:R-:W-:Y:S01]  /*6350*/  VIADD R83, R81.reuse, UR6 ;  /* 0x0000000651537c36 */ /* 0x040fe20008000000 */
[----:B------:R-:W1:Y:S02]  /*6360*/  LDS.128 R36, [R52] ;  /* 0x0000000034247984 */ /* 0x000e640000000c00 */
[----:B------:R-:W-:Y:S06]  /*6370*/  BAR.SYNC.DEFER_BLOCKING 0x0 ;  /* 0x0000000000007b1d */ /* 0x000fec0000010000 */
[----:B------:R-:W-:Y:S02]  /*6380*/  STSM.16.M88.4 [R88], R48 ;  /* 0x0000003058007844 */ /* 0x000fe40000000200 */
[----:B------:R-:W-:Y:S06]  /*6390*/  BAR.SYNC.DEFER_BLOCKING 0x0 ;  /* 0x0000000000007b1d */ /* 0x000fec0000010000 */
        /* <DEDUP_REMOVED lines=8> */
[----:B------:R-:W-:Y:S02]  /*6420*/  LDS.128 R48, [R52] ;  /* 0x0000000034307984 */ /* 0x000fe40000000c00 */
[----:B------:R-:W-:Y:S06]  /*6430*/  BAR.SYNC.DEFER_BLOCKING 0x0 ;  /* 0x0000000000007b1d */ /* 0x000fec0000010000 */
[----:B------:R2:W-:Y:S02]  /*6440*/  STSM.16.M88.4 [R88], R4 ;  /* 0x0000000458007844 */ /* 0x0005e40000000200 */
[----:B------:R-:W-:Y:S01]  /*6450*/  BAR.SYNC.DEFER_BLOCKING 0x0 ;  /* 0x0000000000007b1d */ /* 0x000fe20000010000 */
[----:B--2---:R-:W-:-:S04]  /*6460*/  IMAD.WIDE R4, R81, 0x2, R56 ;  /* 0x0000000251047825 */ /* 0x004fc800078e0238 */
[----:B------:R-:W-:Y:S01]  /*6470*/  IMAD.WIDE R6, R83, 0x2, R54 ;  /* 0x0000000253067825 */ /* 0x000fe200078e0236 */
[----:B------:R2:W-:Y:S01]  /*6480*/  @P4 STG.E.U16 desc[UR14][R58.64], R72 ;  /* 0x000000483a004986 */ /* 0x0005e2000c10150e */
[----:B------:R-:W-:Y:S02]  /*6490*/  ISETP.LT.AND P4, PT, R0, UR4, !P1 ;  /* 0x0000000400007c0c */ /* 0x000fe4000cf81270 */
[----:B------:R-:W-:Y:S01]  /*64a0*/  ISETP.LT.AND P1, PT, R3, UR4, !P1 ;  /* 0x0000000403007c0c */ /* 0x000fe2000cf21270 */
[----:B------:R3:W-:Y:S01]  /*64b0*/  @P6 STG.E.U16 desc[UR14][R76.64], R79 ;  /* 0x0000004f4c006986 */ /* 0x0007e2000c10150e */
[----:B------:R-:W-:Y:S01]  /*64c0*/  ISETP.GE.AND P6, PT, R53, UR5, PT ;  /* 0x0000000535007c0c */ /* 0x000fe2000bfc6270 */
[----:B------:R-:W-:Y:S02]  /*64d0*/  VIADD R53, R2, 0x6 ;  /* 0x0000000602357836 */ /* 0x000fe40000000000 */
[----:B--2---:R-:W-:Y:S01]  /*64e0*/  IMAD.WIDE R58, R83, 0x2, R56 ;  /* 0x00000002533a7825 */ /* 0x004fe200078e0238 */
[----:B------:R-:W-:-:S03]  /*64f0*/  PRMT R72, R73, 0x7632, R72 ;  /* 0x0000763249487816 */ /* 0x000fc60000000048 */
[----:B---3--:R-:W-:Y:S01]  /*6500*/  IMAD.WIDE R78, R81, 0x2, R54 ;  /* 0x00000002514e7825 */ /* 0x008fe200078e0236 */
[----:B------:R-:W-:-:S03]  /*6510*/  PRMT R77, R68, 0x7632, R77 ;  /* 0x00007632444d7816 */ /* 0x000fc6000000004d */
[----:B------:R-:W-:Y:S01]  /*6520*/  VIADD R83, R83, UR6 ;  /* 0x0000000653537c36 */ /* 0x000fe20008000000 */
[----:B------:R2:W-:Y:S01]  /*6530*/  @P0 STG.E.U16 desc[UR14][R78.64], R68 ;  /* 0x000000444e000986 */ /* 0x0005e2000c10150e */
[----:B------:R-:W-:Y:S01]  /*6540*/  ISETP.GE.AND P0, PT, R53, UR5, PT ;  /* 0x0000000535007c0c */ /* 0x000fe2000bf06270 */
[----:B------:R-:W-:Y:S02]  /*6550*/  VIADD R53, R2, 0x8 ;  /* 0x0000000802357836 */ /* 0x000fe40000000000 */
[----:B------:R3:W-:Y:S01]  /*6560*/  @P3 STG.E.U16 desc[UR14][R4.64], R77 ;  /* 0x0000004d04003986 */ /* 0x0007e2000c10150e */
[C---:B------:R-:W-:Y:S02]  /*6570*/  ISETP.LT.AND P3, PT, R0.reuse, UR4, !P5 ;  /* 0x0000000400007c0c */ /* 0x040fe4000ef61270 */
[----:B------:R-:W-:Y:S01]  /*6580*/  ISETP.LT.AND P5, PT, R3, UR4, !P5 ;  /* 0x0000000403007c0c */ /* 0x000fe2000efa1270 */
[----:B------:R-:W-:Y:S01]  /*6590*/  @P4 STG.E.U16 desc[UR14][R6.64], R73 ;  /* 0x0000004906004986 */ /* 0x000fe2000c10150e */
[----:B------:R-:W-:-:S02]  /*65a0*/  ISETP.LT.AND P4, PT, R0, UR4, !P2 ;  /* 0x0000000400007c0c */ /* 0x000fc4000d781270 */
[----:B------:R-:W-:Y:S01]  /*65b0*/  ISETP.LT.AND P2, PT, R3, UR4, !P2 ;  /* 0x0000000403007c0c */ /* 0x000fe2000d741270 */
[----:B------:R4:W-:Y:S01]  /*65c0*/  @P1 STG.E.U16 desc[UR14][R58.64], R72 ;  /* 0x000000483a001986 */ /* 0x0009e2000c10150e */
[C---:B--2---:R-:W-:Y:S02]  /*65d0*/  VIADD R79, R83.reuse, UR6 ;  /* 0x00000006534f7c36 */ /* 0x044fe40008000000 */
[----:B------:R-:W-:Y:S02]  /*65e0*/  VIADD R68, R2, 0x7 ;  /* 0x0000000702447836 */ /* 0x000fe40000000000 */
[----:B---3--:R-:W-:-:S03]  /*65f0*/  IMAD.WIDE R76, R83, 0x2, R54 ;  /* 0x00000002534c7825 */ /* 0x008fc600078e0236 */
[----:B------:R-:W-:Y:S01]  /*6600*/  ISETP.GE.AND P1, PT, R68, UR5, PT ;  /* 0x0000000544007c0c */ /* 0x000fe2000bf26270 */
[----:B------:R-:W-:Y:S01]  /*6610*/  IMAD.WIDE R4, R83, 0x2, R56 ;  /* 0x0000000253047825 */ /* 0x000fe200078e0238 */
[----:B------:R-:W-:Y:S01]  /*6620*/  @P3 STG.E.U16 desc[UR14][R76.64], R69 ;  /* 0x000000454c003986 */ /* 0x000fe2000c10150e */
[----:B------:R-:W-:Y:S02]  /*6630*/  ISETP.GE.AND P3, PT, R53, UR5, PT ;  /* 0x0000000535007c0c */ /* 0x000fe4000bf66270 */
[----:B----4-:R-:W-:Y:S01]  /*6640*/  PRMT R59, R69, 0x7632, R59 ;  /* 0x00007632453b7816 */ /* 0x010fe2000000003b */
[----:B------:R-:W-:-:S04]  /*6650*/  IMAD.WIDE R6, R79, 0x2, R54 ;  /* 0x000000024f067825 */ /* 0x000fc800078e0236 */
[----:B------:R2:W-:Y:S01]  /*6660*/  @P5 STG.E.U16 desc[UR14][R4.64], R59 ;  /* 0x0000003b04005986 */ /* 0x0005e2000c10150e */
[----:B------:R-:W-:Y:S01]  /*6670*/  ISETP.LT.AND P5, PT, R0, UR4, !P6 ;  /* 0x0000000400007c0c */ /* 0x000fe2000f7a1270 */
[----:B------:R-:W-:Y:S01]  /*6680*/  VIADD R72, R2, 0x9 ;  /* 0x0000000902487836 */ /* 0x000fe20000000000 */
[C---:B------:R-:W-:Y:S01]  /*6690*/  ISETP.LT.AND P6, PT, R3.reuse, UR4, !P6 ;  /* 0x0000000403007c0c */ /* 0x040fe2000f7c1270 */
[----:B------:R3:W-:Y:S01]  /*66a0*/  @P4 STG.E.U16 desc[UR14][R6.64], R74 ;  /* 0x0000004a06004986 */ /* 0x0007e2000c10150e */
[----:B------:R-:W-:Y:S01]  /*66b0*/  ISETP.LT.AND P4, PT, R0, UR4, !P0 ;  /* 0x0000000400007c0c */ /* 0x000fe2000c781270 */
[----:B------:R-:W-:Y:S01]  /*66c0*/  VIADD R53, R2, 0xa ;  /* 0x0000000a02357836 */ /* 0x000fe20000000000 */
[----:B------:R-:W-:Y:S01]  /*66d0*/  ISETP.LT.AND P0, PT, R3, UR4, !P0 ;  /* 0x0000000403007c0c */ /* 0x000fe2000c701270 */
[----:B--2---:R-:W-:Y:S01]  /*66e0*/  IMAD.WIDE R58, R79, 0x2, R56 ;  /* 0x000000024f3a7825 */ /* 0x004fe200078e0238 */
[----:B------:R-:W-:-:S03]  /*66f0*/  PRMT R5, R74, 0x7632, R5 ;  /* 0x000076324a057816 */ /* 0x000fc60000000005 */
[----:B------:R-:W-:Y:S01]  /*6700*/  VIADD R79, R79, UR6 ;  /* 0x000000064f4f7c36 */ /* 0x000fe20008000000 */
[----:B---3--:R-:W-:Y:S01]  /*6710*/  PRMT R7, R70, 0x7632, R7 ;  /* 0x0000763246077816 */ /* 0x008fe20000000007 */
[----:B------:R2:W-:Y:S01]  /*6720*/  @P2 STG.E.U16 desc[UR14][R58.64], R5 ;  /* 0x000000053a002986 */ /* 0x0005e2000c10150e */
[----:B------:R-:W-:Y:S01]  /*6730*/  ISETP.GE.AND P2, PT, R72, UR5, PT ;  /* 0x0000000548007c0c */ /* 0x000fe2000bf46270 */
[----:B------:R-:W-:Y:S01]  /*6740*/  IMAD.WIDE R68, R79, 0x2, R56 ;  /* 0x000000024f447825 */ /* 0x000fe200078e0238 */
[----:B------:R-:W-:-:S03]  /*6750*/  PRMT R72, R75, 0x7632, R72 ;  /* 0x000076324b487816 */ /* 0x000fc60000000048 */
[----:B--2---:R-:W-:-:S04]  /*6760*/  IMAD.WIDE R4, R79, 0x2, R54 ;  /* 0x000000024f047825 */ /* 0x004fc800078e0236 */
[----:B------:R-:W-:Y:S01]  /*6770*/  VIADD R79, R79, UR6 ;  /* 0x000000064f4f7c36 */ /* 0x000fe20008000000 */
[----:B------:R2:W-:Y:S01]  /*6780*/  @P5 STG.E.U16 desc[UR14][R4.64], R70 ;  /* 0x0000004604005986 */ /* 0x0005e2000c10150e */
[----:B------:R-:W-:Y:S01]  /*6790*/  ISETP.GE.AND P5, PT, R53, UR5, PT ;  /* 0x0000000535007c0c */ /* 0x000fe2000bfa6270 */
[----:B------:R-:W-:Y:S02]  /*67a0*/  VIADD R53, R2, 0xb ;  /* 0x0000000b02357836 */ /* 0x000fe40000000000 */
[----:B------:R3:W-:Y:S01]  /*67b0*/  @P6 STG.E.U16 desc[UR14][R68.64], R7 ;  /* 0x0000000744006986 */ /* 0x0007e2000c10150e */
[----:B------:R-:W-:Y:S01]  /*67c0*/  ISETP.LT.AND P6, PT, R0, UR4, !P1 ;  /* 0x0000000400007c0c */ /* 0x000fe2000cfc1270 */
[----:B------:R-:W-:Y:S01]  /*67d0*/  VIADD R73, R79, UR6 ;  /* 0x000000064f497c36 */ /* 0x000fe20008000000 */
[----:B------:R-:W-:-:S03]  /*67e0*/  ISETP.LT.AND P1, PT, R3, UR4, !P1 ;  /* 0x0000000403007c0c */ /* 0x000fc6000cf21270 */
[----:B------:R-:W-:Y:S01]  /*67f0*/  IMAD.WIDE R58, R73, 0x2, R54 ;  /* 0x00000002493a7825 */ /* 0x000fe200078e0236 */
[----:B--2---:R-:W-:-:S03]  /*6800*/  PRMT R70, R64, 0x7632, R70 ;  /* 0x0000763240467816 */ /* 0x004fc60000000046 */
[----:B------:R-:W-:-:S04]  /*6810*/  IMAD.WIDE R4, R79, 0x2, R56 ;  /* 0x000000024f047825 */ /* 0x000fc800078e0238 */
[----:B---3--:R-:W-:-:S04]  /*6820*/  IMAD.WIDE R6, R79, 0x2, R54 ;  /* 0x000000024f067825 */ /* 0x008fc800078e0236 */
[----:B------:R-:W-:Y:S01]  /*6830*/  IMAD.WIDE R68, R73, 0x2, R56 ;  /* 0x0000000249447825 */ /* 0x000fe200078e0238 */
[----:B------:R2:W-:Y:S01]  /*6840*/  @P4 STG.E.U16 desc[UR14][R6.64], R75 ;  /* 0x0000004b06004986 */ /* 0x0005e2000c10150e */
[----:B------:R-:W-:Y:S02]  /*6850*/  ISETP.LT.AND P4, PT, R0, UR4, !P3 ;  /* 0x0000000400007c0c */ /* 0x000fe4000df81270 */
[----:B------:R-:W-:Y:S01]  /*6860*/  ISETP.LT.AND P3, PT, R3, UR4, !P3 ;  /* 0x0000000403007c0c */ /* 0x000fe2000df61270 */
[----:B------:R-:W-:Y:S01]  /*6870*/  VIADD R73, R73, UR6 ;  /* 0x0000000649497c36 */ /* 0x000fe20008000000 */
[----:B------:R3:W-:Y:S01]  /*6880*/  @P0 STG.E.U16 desc[UR14][R4.64], R72 ;  /* 0x0000004804000986 */ /* 0x0007e2000c10150e */
[----:B------:R-:W-:Y:S01]  /*6890*/  ISETP.GE.AND P0, PT, R53, UR5, PT ;  /* 0x0000000535007c0c */ /* 0x000fe2000bf06270 */
[----:B------:R-:W-:Y:S02]  /*68a0*/  VIADD R53, R2, 0xc ;  /* 0x0000000c02357836 */ /* 0x000fe40000000000 */
[----:B------:R4:W-:Y:S01]  /*68b0*/  @P6 STG.E.U16 desc[UR14][R58.64], R71 ;  /* 0x000000473a006986 */ /* 0x0009e2000c10150e */
[----:B------:R-:W-:-:S02]  /*68c0*/  ISETP.LT.AND P6, PT, R0, UR4, !P2 ;  /* 0x0000000400007c0c */ /* 0x000fc4000d7c1270 */
[----:B--2---:R-:W-:Y:S01]  /*68d0*/  PRMT R7, R71, 0x7632, R7 ;  /* 0x0000763247077816 */ /* 0x004fe20000000007 */
[----:B------:R-:W-:Y:S01]  /*68e0*/  VIADD R75, R73, UR6 ;  /* 0x00000006494b7c36 */ /* 0x000fe20008000000 */
[----:B------:R-:W-:-:S03]  /*68f0*/  ISETP.LT.AND P2, PT, R3, UR4, !P2 ;  /* 0x0000000403007c0c */ /* 0x000fc6000d741270 */
[----:B------:R2:W-:Y:S01]  /*6900*/  @P1 STG.E.U16 desc[UR14][R68.64], R7 ;  /* 0x0000000744001986 */ /* 0x0005e2000c10150e */
[----:B---3--:R-:W-:Y:S01]  /*6910*/  IMAD.WIDE R4, R73, 0x2, R56 ;  /* 0x0000000249047825 */ /* 0x008fe200078e0238 */
[----:B------:R-:W-:-:S03]  /*6920*/  ISETP.GE.AND P1, PT, R53, UR5, PT ;  /* 0x0000000535007c0c */ /* 0x000fc6000bf26270 */
[----:B----4-:R-:W-:-:S04]  /*6930*/  IMAD.WIDE R58, R75, 0x2, R54 ;  /* 0x000000024b3a7825 */ /* 0x010fc800078e0236 */
[----:B------:R-:W-:Y:S02]  /*6940*/  VIADD R53, R2, 0xd ;  /* 0x0000000d02357836 */ /* 0x000fe40000000000 */
[----:B--2---:R-:W-:-:S04]  /*6950*/  IMAD.WIDE R6, R73, 0x2, R54 ;  /* 0x0000000249067825 */ /* 0x004fc800078e0236 */
[----:B------:R-:W-:Y:S01]  /*6960*/  IMAD.WIDE R68, R75, 0x2, R56 ;  /* 0x000000024b447825 */ /* 0x000fe200078e0238 */
[----:B------:R2:W-:Y:S01]  /*6970*/  @P4 STG.E.U16 desc[UR14][R6.64], R64 ;  /* 0x0000004006004986 */ /* 0x0005e2000c10150e */
[----:B------:R-:W-:Y:S02]  /*6980*/  ISETP.GE.AND P4, PT, R53, UR5, PT ;  /* 0x0000000535007c0c */ /* 0x000fe4000bf86270 */
[----:B------:R-:W-:Y:S01]  /*6990*/  VIADD R75, R75, UR6 ;  /* 0x000000064b4b7c36 */ /* 0x000fe20008000000 */
[----:B------:R3:W-:Y:S01]  /*69a0*/  @P3 STG.E.U16 desc[UR14][R4.64], R70 ;  /* 0x0000004604003986 */ /* 0x0007e2000c10150e */
[----:B------:R-:W-:Y:S01]  /*69b0*/  ISETP.LT.AND P3, PT, R0, UR4, !P5 ;  /* 0x0000000400007c0c */ /* 0x000fe2000ef61270 */
[----:B------:R-:W-:Y:S01]  /*69c0*/  VIADD R53, R2, 0xf ;  /* 0x0000000f02357836 */ /* 0x000fe20000000000 */
[----:B------:R-:W-:Y:S01]  /*69d0*/  ISETP.LT.AND P5, PT, R3, UR4, !P5 ;  /* 0x0000000403007c0c */ /* 0x000fe2000efa1270 */
[----:B------:R4:W-:Y:S01]  /*69e0*/  @P6 STG.E.U16 desc[UR14][R58.64], R60 ;  /* 0x0000003c3a006986 */ /* 0x0009e2000c10150e */
[----:B------:R-:W-:-:S02]  /*69f0*/  ISETP.LT.AND P6, PT, R0, UR4, !P0 ;  /* 0x0000000400007c0c */ /* 0x000fc4000c7c1270 */
[----:B------:R-:W-:Y:S01]  /*6a00*/  ISETP.LT.AND P0, PT, R3, UR4, !P0 ;  /* 0x0000000403007c0c */ /* 0x000fe2000c701270 */
[----:B--2---:R-:W-:Y:S01]  /*6a10*/  VIADD R64, R2, 0xe ;  /* 0x0000000e02407836 */ /* 0x004fe20000000000 */
[----:B------:R-:W-:Y:S01]  /*6a20*/  PRMT R7, R60, 0x7632, R7 ;  /* 0x000076323c077816 */ /* 0x000fe20000000007 */
[----:B---3--:R-:W-:-:S04]  /*6a30*/  IMAD.WIDE R4, R75, 0x2, R56 ;  /* 0x000000024b047825 */ /* 0x008fc800078e0238 */
[----:B------:R2:W-:Y:S01]  /*6a40*/  @P2 STG.E.U16 desc[UR14][R68.64], R7 ;  /* 0x0000000744002986 */ /* 0x0005e2000c10150e */
[----:B------:R-:W-:Y:S02]  /*6a50*/  ISETP.GE.AND P2, PT, R64, UR5, PT ;  /* 0x0000000540007c0c */ /* 0x000fe4000bf46270 */
[----:B----4-:R-:W-:Y:S02]  /*6a60*/  PRMT R59, R65, 0x7632, R59 ;  /* 0x00007632413b7816 */ /* 0x010fe4000000003b */
[----:B------:R-:W-:Y:S01]  /*6a70*/  PRMT R64, R67, 0x7632, R64 ;  /* 0x0000763243407816 */ /* 0x000fe20000000040 */
[----:B--2---:R-:W-:-:S04]  /*6a80*/  IMAD.WIDE R6, R75, 0x2, R54 ;  /* 0x000000024b067825 */ /* 0x004fc800078e0236 */
[----:B------:R-:W-:Y:S01]  /*6a90*/  VIADD R75, R75, UR6 ;  /* 0x000000064b4b7c36 */ /* 0x000fe20008000000 */
[----:B------:R-:W-:Y:S01]  /*6aa0*/  @P3 STG.E.U16 desc[UR14][R6.64], R65 ;  /* 0x0000004106003986 */ /* 0x000fe2000c10150e */
[----:B------:R-:W-:Y:S01]  /*6ab0*/  ISETP.GE.AND P3, PT, R53, UR5, PT ;  /* 0x0000000535007c0c */ /* 0x000fe2000bf66270 */
[----:B------:R-:W-:Y:S02]  /*6ac0*/  VIADD R53, R2, 0x10 ;  /* 0x0000001002357836 */ /* 0x000fe40000000000 */
[----:B------:R2:W-:Y:S01]  /*6ad0*/  @P5 STG.E.U16 desc[UR14][R4.64], R59 ;  /* 0x0000003b04005986 */ /* 0x0005e2000c10150e */
[----:B------:R-:W-:Y:S01]  /*6ae0*/  ISETP.LT.AND P5, PT, R0, UR4, !P1 ;  /* 0x0000000400007c0c */ /* 0x000fe2000cfa1270 */
[----:B------:R-:W-:Y:S01]  /*6af0*/  IMAD.WIDE R68, R75, 0x2, R56 ;  /* 0x000000024b447825 */ /* 0x000fe200078e0238 */
[----:B------:R-:W-:-:S03]  /*6b00*/  ISETP.LT.AND P1, PT, R3, UR4, !P1 ;  /* 0x0000000403007c0c */ /* 0x000fc6000cf21270 */
[----:B--2---:R-:W-:Y:S01]  /*6b10*/  IMAD.WIDE R58, R75, 0x2, R54 ;  /* 0x000000024b3a7825 */ /* 0x004fe200078e0236 */
[----:B------:R-:W-:-:S03]  /*6b20*/  PRMT R5, R61, 0x7632, R5 ;  /* 0x000076323d057816 */ /* 0x000fc60000000005 */
[----:B------:R-:W-:Y:S01]  /*6b30*/  VIADD R75, R75, UR6 ;  /* 0x000000064b4b7c36 */ /* 0x000fe20008000000 */
[----:B------:R2:W-:Y:S01]  /*6b40*/  @P6 STG.E.U16 desc[UR14][R58.64], R61 ;  /* 0x0000003d3a006986 */ /* 0x0005e2000c10150e */
[----:B------:R-:W-:Y:S02]  /*6b50*/  ISETP.LT.AND P6, PT, R0, UR4, !P4 ;  /* 0x0000000400007c0c */ /* 0x000fe4000e7c1270 */
[----:B------:R-:W-:Y:S01]  /*6b60*/  ISETP.LT.AND P4, PT, R3, UR4, !P4 ;  /* 0x0000000403007c0c */ /* 0x000fe2000e781270 */
[----:B------:R3:W-:Y:S01]  /*6b70*/  @P0 STG.E.U16 desc[UR14][R68.64], R5 ;  /* 0x0000000544000986 */ /* 0x0007e2000c10150e */
[----:B------:R-:W-:Y:S01]  /*6b80*/  IMAD.WIDE R6, R75, 0x2, R56 ;  /* 0x000000024b067825 */ /* 0x000fe200078e0238 */
[----:B------:R-:W-:-:S03]  /*6b90*/  ISETP.GE.AND P0, PT, R53, UR5, PT ;  /* 0x0000000535007c0c */ /* 0x000fc6000bf06270 */
[----:B------:R-:W-:Y:S01]  /*6ba0*/  VIADD R53, R2, 0x11 ;  /* 0x0000001102357836 */ /* 0x000fe20000000000 */
[----:B--2---:R-:W-:Y:S01]  /*6bb0*/  PRMT R59, R66, 0x7632, R59 ;  /* 0x00007632423b7816 */ /* 0x004fe2000000003b */
[----:B---3--:R-:W-:-:S04]  /*6bc0*/  IMAD.WIDE R4, R75, 0x2, R54 ;  /* 0x000000024b047825 */ /* 0x008fc800078e0236 */
        /* <DEDUP_REMOVED lines=12> */
[----:B------:R-:W-:Y:S01]  /*6c90*/  ISETP.GE.AND P6, PT, R53, UR5, PT ;  /* 0x0000000535007c0c */ /* 0x000fe2000bfc6270 */
[----:B------:R-:W-:Y:S02]  /*6ca0*/  VIADD R53, R2, 0x13 ;  /* 0x0000001302357836 */ /* 0x000fe40000000000 */
[----:B------:R3:W-:Y:S01]  /*6cb0*/  @P4 STG.E.U16 desc[UR14][R60.64], R5 ;  /* 0x000000053c004986 */ /* 0x0007e2000c10150e */
[----:B------:R-:W-:Y:S01]  /*6cc0*/  ISETP.LT.AND P4, PT, R0, UR4, !P3 ;  /* 0x0000000400007c0c */ /* 0x000fe2000df81270 */
[----:B------:R-:W-:Y:S01]  /*6cd0*/  IMAD.WIDE R6, R75, 0x2, R56 ;  /* 0x000000024b067825 */ /* 0x000fe200078e0238 */
[----:B------:R-:W-:-:S03]  /*6ce0*/  ISETP.LT.AND P3, PT, R3, UR4, !P3 ;  /* 0x0000000403007c0c */ /* 0x000fc6000df61270 */
[----:B------:R-:W-:Y:S02]  /*6cf0*/  VIADD R65, R75, UR6 ;  /* 0x000000064b417c36 */ /* 0x000fe40008000000 */
[----:B--2---:R-:W-:Y:S02]  /*6d00*/  VIADD R62, R2, 0x14 ;  /* 0x00000014023e7836 */ /* 0x004fe40000000000 */
[----:B------:R-:W-:-:S04]  /*6d10*/  IMAD.WIDE R58, R65, 0x2, R54 ;  /* 0x00000002413a7825 */ /* 0x000fc800078e0236 */
[----:B---3--:R-:W-:-:S04]  /*6d20*/  IMAD.WIDE R4, R75, 0x2, R54 ;  /* 0x000000024b047825 */ /* 0x008fc800078e0236 */
        /* <DEDUP_REMOVED lines=9> */
[----:B------:R-:W-:-:S02]  /*6dc0*/  ISETP.GE.AND P4, PT, R62, UR5, PT ;  /* 0x000000053e007c0c */ /* 0x000fc4000bf86270 */
[----:B--2---:R-:W-:Y:S01]  /*6dd0*/  PRMT R5, R63, 0x7632, R5 ;  /* 0x000076323f057816 */ /* 0x004fe20000000005 */
[----:B---3--:R-:W-:-:S04]  /*6de0*/  IMAD.WIDE R6, R65, 0x2, R56 ;  /* 0x0000000241067825 */ /* 0x008fc800078e0238 */
[----:B------:R2:W-:Y:S01]  /*6df0*/  @P3 STG.E.U16 desc[UR14][R60.64], R5 ;  /* 0x000000053c003986 */ /* 0x0005e2000c10150e */
[----:B------:R-:W-:Y:S02]  /*6e00*/  ISETP.LT.AND P3, PT, R0, UR4, !P1 ;  /* 0x0000000400007c0c */ /* 0x000fe4000cf61270 */
[----:B------:R-:W-:Y:S02]  /*6e10*/  ISETP.LT.AND P1, PT, R3, UR4, !P1 ;  /* 0x0000000403007c0c */ /* 0x000fe4000cf21270 */
[----:B----4-:R-:W-:Y:S01]  /*6e20*/  PRMT R59, R16, 0x7632, R59 ;  /* 0x00007632103b7816 */ /* 0x010fe2000000003b */
[----:B--2---:R-:W-:-:S04]  /*6e30*/  IMAD.WIDE R4, R65, 0x2, R54 ;  /* 0x0000000241047825 */ /* 0x004fc800078e0236 */
[----:B------:R-:W-:Y:S01]  /*6e40*/  VIADD R65, R65, UR6 ;  /* 0x0000000641417c36 */ /* 0x000fe20008000000 */
[----:B------:R5:W-:Y:S01]  /*6e50*/  @P2 STG.E.U16 desc[UR14][R4.64], R16 ;  /* 0x0000001004002986 */ /* 0x000be2000c10150e */
[----:B------:R-:W-:Y:S01]  /*6e60*/  ISETP.GE.AND P2, PT, R53, UR5, PT ;  /* 0x0000000535007c0c */ /* 0x000fe2000bf46270 */
[----:B------:R-:W-:Y:S02]  /*6e70*/  VIADD R53, R2, 0x16 ;  /* 0x0000001602357836 */ /* 0x000fe40000000000 */
[----:B------:R2:W-:Y:S01]  /*6e80*/  @P0 STG.E.U16 desc[UR14][R6.64], R59 ;  /* 0x0000003b06000986 */ /* 0x0005e2000c10150e */
[----:B------:R-:W-:Y:S01]  /*6e90*/  ISETP.LT.AND P0, PT, R0, UR4, !P6 ;  /* 0x0000000400007c0c */ /* 0x000fe2000f701270 */
[----:B------:R-:W-:Y:S01]  /*6ea0*/  IMAD.WIDE R60, R65, 0x2, R56 ;  /* 0x00000002413c7825 */ /* 0x000fe200078e0238 */
[----:B------:R-:W-:Y:S01]  /*6eb0*/  ISETP.LT.AND P6, PT, R3, UR7, !P6 ;  /* 0x0000000703007c0c */ /* 0x000fe2000f7c1270 */
[----:B------:R-:W-:Y:S01]  /*6ec0*/  ULDC UR4, c[0x0][0x228] ;  /* 0x00008a0000047ab9 */ /* 0x000fe20000000800 */
[----:B------:R-:W-:Y:S01]  /*6ed0*/  ULDC UR7, c[0x0][0x228] ;  /* 0x00008a0000077ab9 */ /* 0x000fe20000000800 */
[----:B-----5:R-:W-:Y:S01]  /*6ee0*/  PRMT R5, R12, 0x7632, R5 ;  /* 0x000076320c057816 */ /* 0x020fe20000000005 */
[----:B------:R-:W-:-:S02]  /*6ef0*/  VIADD R16, R2, 0x17 ;  /* 0x0000001702107836 */ /* 0x000fc40000000000 */
[----:B--2---:R-:W-:-:S04]  /*6f00*/  IMAD.WIDE R58, R65, 0x2, R54 ;  /* 0x00000002413a7825 */ /* 0x004fc800078e0236 */
[----:B------:R-:W-:Y:S01]  /*6f10*/  VIADD R65, R65, UR6 ;  /* 0x0000000641417c36 */ /* 0x000fe20008000000 */
[----:B------:R2:W-:Y:S01]  /*6f20*/  @P3 STG.E.U16 desc[UR14][R58.64], R12 ;  /* 0x0000000c3a003986 */ /* 0x0005e2000c10150e */
[----:B------:R-:W-:Y:S02]  /*6f30*/  ISETP.GE.AND P3, PT, R53, UR5, PT ;  /* 0x0000000535007c0c */ /* 0x000fe4000bf66270 */
[----:B------:R-:W-:Y:S01]  /*6f40*/  IMAD.WIDE R6, R65, 0x2, R56 ;  /* 0x0000000241067825 */ /* 0x000fe200078e0238 */
[----:B------:R3:W-:Y:S01]  /*6f50*/  @P1 STG.E.U16 desc[UR14][R60.64], R5 ;  /* 0x000000053c001986 */ /* 0x0007e2000c10150e */
[----:B------:R-:W-:Y:S01]  /*6f60*/  ISETP.LT.AND P1, PT, R0, UR4, !P5 ;  /* 0x0000000400007c0c */ /* 0x000fe2000ef21270 */
[----:B------:R-:W-:Y:S02]  /*6f70*/  ULDC UR4, c[0x0][0x228] ;  /* 0x00008a0000047ab9 */ /* 0x000fe40000000800 */
[----:B------:R-:W-:Y:S01]  /*6f80*/  ISETP.LT.AND P5, PT, R3, UR4, !P5 ;  /* 0x0000000403007c0c */ /* 0x000fe2000efa1270 */
[----:B------:R-:W-:Y:S01]  /*6f90*/  ULDC UR4, c[0x0][0x228] ;  /* 0x00008a0000047ab9 */ /* 0x000fe20000000800 */
[----:B--2---:R-:W-:Y:S01]  /*6fa0*/  PRMT R59, R17, 0x7632, R59 ;  /* 0x00007632113b7816 */ /* 0x004fe2000000003b */
[----:B------:R-:W-:-:S02]  /*6fb0*/  VIADD R12, R2, 0x18 ;  /* 0x00000018020c7836 */ /* 0x000fc40000000000 */
[----:B---3--:R-:W-:Y:S01]  /*6fc0*/  IMAD.WIDE R4, R65, 0x2, R54 ;  /* 0x0000000241047825 */ /* 0x008fe200078e0236 */
[----:B------:R-:W-:-:S03]  /*6fd0*/  PRMT R60, R18, 0x7632, R60 ;  /* 0x00007632123c7816 */ /* 0x000fc6000000003c */
[----:B------:R-:W-:Y:S01]  /*6fe0*/  VIADD R65, R65, UR6 ;  /* 0x0000000641417c36 */ /* 0x000fe20008000000 */
[----:B------:R2:W-:Y:S01]  /*6ff0*/  @P0 STG.E.U16 desc[UR14][R4.64], R17 ;  /* 0x0000001104000986 */ /* 0x0005e2000c10150e */
[----:B------:R-:W-:Y:S02]  /*7000*/  ISETP.GE.AND P0, PT, R16, UR5, PT ;  /* 0x0000000510007c0c */ /* 0x000fe4000bf06270 */
[----:B------:R-:W-:Y:S01]  /*7010*/  VIADD R53, R65, UR6 ;  /* 0x0000000641357c36 */ /* 0x000fe20008000000 */
[----:B------:R3:W-:Y:S01]  /*7020*/  @P6 STG.E.U16 desc[UR14][R6.64], R59 ;  /* 0x0000003b06006986 */ /* 0x0007e2000c10150e */
[----:B------:R-:W-:Y:S01]  /*7030*/  ISETP.LT.AND P6, PT, R0, UR7, !P4 ;  /* 0x0000000700007c0c */ /* 0x000fe2000e7c1270 */
[----:B------:R-:W-:Y:S01]  /*7040*/  ULDC UR7, c[0x0][0x228] ;  /* 0x00008a0000077ab9 */ /* 0x000fe20000000800 */
[----:B------:R-:W-:Y:S01]  /*7050*/  ISETP.LT.AND P4, PT, R3, UR8, !P4 ;  /* 0x0000000803007c0c */ /* 0x000fe2000e781270 */
[----:B------:R-:W-:Y:S01]  /*7060*/  ULDC UR8, c[0x0][0x228] ;  /* 0x00008a0000087ab9 */ /* 0x000fe20000000800 */
[----:B--2---:R-:W-:-:S04]  /*7070*/  IMAD.WIDE R4, R65, 0x2, R56 ;  /* 0x0000000241047825 */ /* 0x004fc800078e0238 */
[----:B---3--:R-:W-:-:S04]  /*7080*/  IMAD.WIDE R58, R65, 0x2, R54 ;  /* 0x00000002413a7825 */ /* 0x008fc800078e0236 */
[C---:B------:R-:W-:Y:S01]  /*7090*/  IMAD.WIDE R6, R53.reuse, 0x2, R54 ;  /* 0x0000000235067825 */ /* 0x040fe200078e0236 */
[----:B------:R2:W-:Y:S01]  /*70a0*/  @P1 STG.E.U16 desc[UR14][R58.64], R13 ;  /* 0x0000000d3a001986 */ /* 0x0005e2000c10150e */
[----:B------:R-:W-:Y:S02]  /*70b0*/  ISETP.GE.AND P1, PT, R12, UR5, PT ;  /* 0x000000050c007c0c */ /* 0x000fe4000bf26270 */
[----:B------:R-:W-:-:S04]  /*70c0*/  IMAD.WIDE R16, R53, 0x2, R56 ;  /* 0x0000000235107825 */ /* 0x000fc800078e0238 */
[----:B------:R-:W-:Y:S02]  /*70d0*/  VIADD R12, R2, 0x19 ;  /* 0x00000019020c7836 */ /* 0x000fe40000000000 */
[----:B------:R-:W-:Y:S01]  /*70e0*/  VIADD R53, R53, UR6 ;  /* 0x0000000635357c36 */ /* 0x000fe20008000000 */
[----:B--2---:R-:W-:-:S05]  /*70f0*/  PRMT R59, R13, 0x7632, R59 ;  /* 0x000076320d3b7816 */ /* 0x004fca000000003b */
[----:B------:R2:W-:Y:S01]  /*7100*/  @P5 STG.E.U16 desc[UR14][R4.64], R59 ;  /* 0x0000003b04005986 */ /* 0x0005e2000c10150e */
[----:B------:R-:W-:Y:S01]  /*7110*/  ISETP.GE.AND P5, PT, R12, UR5, PT ;  /* 0x000000050c007c0c */ /* 0x000fe2000bfa6270 */
[----:B------:R-:W-:Y:S02]  /*7120*/  VIADD R12, R2, 0x1a ;  /* 0x0000001a020c7836 */ /* 0x000fe40000000000 */
[----:B------:R3:W-:Y:S01]  /*7130*/  @P6 STG.E.U16 desc[UR14][R6.64], R18 ;  /* 0x0000001206006986 */ /* 0x0007e2000c10150e */
[C---:B------:R-:W-:Y:S01]  /*7140*/  ISETP.LT.AND P6, PT, R0.reuse, UR4, !P2 ;  /* 0x0000000400007c0c */ /* 0x040fe2000d7c1270 */
[----:B------:R-:W-:Y:S02]  /*7150*/  ULDC UR4, c[0x0][0x228] ;  /* 0x00008a0000047ab9 */ /* 0x000fe40000000800 */
[----:B------:R4:W-:Y:S01]  /*7160*/  @P4 STG.E.U16 desc[UR14][R16.64], R60 ;  /* 0x0000003c10004986 */ /* 0x0009e2000c10150e */
[----:B------:R-:W-:Y:S01]  /*7170*/  ISETP.LT.AND P2, PT, R3, UR4, !P2 ;  /* 0x0000000403007c0c */ /* 0x000fe2000d741270 */
[----:B------:R-:W-:Y:S01]  /*7180*/  ULDC UR4, c[0x0][0x228] ;  /* 0x00008a0000047ab9 */ /* 0x000fe20000000800 */
[----:B------:R-:W-:Y:S01]  /*7190*/  ISETP.LT.AND P4, PT, R0, UR7, !P3 ;  /* 0x0000000700007c0c */ /* 0x000fe2000df81270 */
[----:B--2---:R-:W-:Y:S01]  /*71a0*/  IMAD.WIDE R4, R53, 0x2, R54 ;  /* 0x0000000235047825 */ /* 0x004fe200078e0236 */
[----:B------:R-:W-:Y:S01]  /*71b0*/  ISETP.LT.AND P3, PT, R3, UR4, !P3 ;  /* 0x0000000403007c0c */ /* 0x000fe2000df61270 */
[----:B------:R-:W-:Y:S01]  /*71c0*/  ULDC UR4, c[0x0][0x228] ;  /* 0x00008a0000047ab9 */ /* 0x000fe20000000800 */
[----:B------:R-:W-:Y:S01]  /*71d0*/  ULDC UR7, c[0x0][0x228] ;  /* 0x00008a0000077ab9 */ /* 0x000fe20000000800 */
[----:B------:R-:W-:-:S02]  /*71e0*/  VIADD R59, R53, UR6 ;  /* 0x00000006353b7c36 */ /* 0x000fc40008000000 */
[----:B------:R2:W-:Y:S01]  /*71f0*/  @P6 STG.E.U16 desc[UR14][R4.64], R14 ;  /* 0x0000000e04006986 */ /* 0x0005e2000c10150e */
[----:B---3--:R-:W-:Y:S01]  /*7200*/  IMAD.WIDE R6, R53, 0x2, R56 ;  /* 0x0000000235067825 */ /* 0x008fe200078e0238 */
[----:B----4-:R-:W-:Y:S02]  /*7210*/  PRMT R17, R14, 0x7632, R17 ;  /* 0x000076320e117816 */ /* 0x010fe40000000011 */
[----:B------:R-:W-:Y:S01]  /*7220*/  ISETP.GE.AND P6, PT, R12, UR5, PT ;  /* 0x000000050c007c0c */ /* 0x000fe2000bfc6270 */
[----:B------:R-:W-:Y:S02]  /*7230*/  IMAD.WIDE R12, R59, 0x2, R54 ;  /* 0x000000023b0c7825 */ /* 0x000fe400078e0236 */
[----:B------:R3:W-:Y:S02]  /*7240*/  @P2 STG.E.U16 desc[UR14][R6.64], R17 ;  /* 0x0000001106002986 */ /* 0x0007e4000c10150e */
[----:B------:R-:W-:Y:S02]  /*7250*/  VIADD R16, R2, 0x1b ;  /* 0x0000001b02107836 */ /* 0x000fe40000000000 */
[----:B------:R4:W-:Y:S01]  /*7260*/  @P4 STG.E.U16 desc[UR14][R12.64], R19 ;  /* 0x000000130c004986 */ /* 0x0009e2000c10150e */
[----:B------:R-:W-:Y:S01]  /*7270*/  ISETP.LT.AND P4, PT, R0, UR4, !P0 ;  /* 0x0000000400007c0c */ /* 0x000fe2000c781270 */
[----:B------:R-:W-:Y:S01]  /*7280*/  ULDC UR4, c[0x0][0x228] ;  /* 0x00008a0000047ab9 */ /* 0x000fe20000000800 */
[----:B------:R-:W-:Y:S01]  /*7290*/  ISETP.GE.AND P2, PT, R16, UR5, PT ;  /* 0x0000000510007c0c */ /* 0x000fe2000bf46270 */
[----:B--2---:R-:W-:Y:S01]  /*72a0*/  VIADD R14, R2, 0x1c ;  /* 0x0000001c020e7836 */ /* 0x004fe20000000000 */
[----:B------:R-:W-:Y:S01]  /*72b0*/  ISETP.LT.AND P0, PT, R3, UR7, !P0 ;  /* 0x0000000703007c0c */ /* 0x000fe2000c701270 */
[----:B------:R-:W-:Y:S01]  /*72c0*/  ULDC UR7, c[0x0][0x228] ;  /* 0x00008a0000077ab9 */ /* 0x000fe20000000800 */
[----:B------:R-:W-:Y:S01]  /*72d0*/  PRMT R5, R19, 0x7632, R5 ;  /* 0x0000763213057816 */ /* 0x000fe20000000005 */
[----:B---3--:R-:W-:-:S04]  /*72e0*/  IMAD.WIDE R16, R59, 0x2, R56 ;  /* 0x000000023b107825 */ /* 0x008fc800078e0238 */
[----:B------:R-:W-:Y:S01]  /*72f0*/  VIADD R59, R59, UR6 ;  /* 0x000000063b3b7c36 */ /* 0x000fe20008000000 */
[----:B------:R2:W-:Y:S01]  /*7300*/  @P3 STG.E.U16 desc[UR14][R16.64], R5 ;  /* 0x0000000510003986 */ /* 0x0005e2000c10150e */
[----:B------:R-:W-:Y:S01]  /*7310*/  ISETP.LT.AND P3, PT, R0, UR4, !P1 ;  /* 0x0000000400007c0c */ /* 0x000fe2000cf61270 */
[----:B------:R-:W-:Y:S01]  /*7320*/  ULDC UR4, c[0x0][0x228] ;  /* 0x00008a0000047ab9 */ /* 0x000fe20000000800 */
[----:B------:R-:W-:Y:S01]  /*7330*/  IMAD.WIDE R6, R59, 0x2, R56 ;  /* 0x000000023b067825 */ /* 0x000fe200078e0238 */
[----:B----4-:R-:W-:Y:S02]  /*7340*/  PRMT R13, R15, 0x7632, R13 ;  /* 0x000076320f0d7816 */ /* 0x010fe4000000000d */
[----:B------:R-:W-:Y:S01]  /*7350*/  ISETP.LT.AND P1, PT, R3, UR7, !P1 ;  /* 0x0000000703007c0c */ /* 0x000fe2000cf21270 */
[----:B------:R-:W-:Y:S01]  /*7360*/  ULDC UR7, c[0x0][0x228] ;  /* 0x00008a0000077ab9 */ /* 0x000fe20000000800 */
        /* <DEDUP_REMOVED lines=11> */
[----:B--2---:R-:W-:Y:S01]  /*7420*/  PRMT R5, R8, 0x7632, R5 ;  /* 0x0000763208057816 */ /* 0x004fe20000000005 */
[----:B------:R-:W-:-:S02]  /*7430*/  VIADD R15, R2, 0x1d ;  /* 0x0000001d020f7836 */ /* 0x000fc40000000000 */
[----:B---3--:R-:W-:-:S04]  /*7440*/  IMAD.WIDE R12, R59, 0x2, R54 ;  /* 0x000000023b0c7825 */ /* 0x008fc800078e0236 */
        /* <DEDUP_REMOVED lines=21> */
[----:B------:R-:W-:Y:S01]  /*75a0*/  IMAD.WIDE R14, R17, 0x2, R56 ;  /* 0x00000002110e7825 */ /* 0x000fe200078e0238 */
[----:B------:R-:W-:-:S03]  /*75b0*/  ULDC UR8, c[0x0][0x228] ;  /* 0x00008a0000087ab9 */ /* 0x000fc60000000800 */
[----:B--2---:R-:W-:-:S04]  /*75c0*/  IMAD.WIDE R4, R59, 0x2, R56 ;  /* 0x000000023b047825 */ /* 0x004fc800078e0238 */
[----:B---3--:R-:W-:-:S04]  /*75d0*/  IMAD.WIDE R12, R59, 0x2, R54 ;  /* 0x000000023b0c7825 */ /* 0x008fc800078e0236 */
[C---:B------:R-:W-:Y:S01]  /*75e0*/  IMAD.WIDE R6, R17.reuse, 0x2, R54 ;  /* 0x0000000211067825 */ /* 0x040fe200078e0236 */
[----:B------:R2:W-:Y:S01]  /*75f0*/  @P1 STG.E.U16 desc[UR14][R12.64], R9 ;  /* 0x000000090c001986 */ /* 0x0005e2000c10150e */
[----:B------:R-:W-:Y:S02]  /*7600*/  ISETP.GE.AND P1, PT, R8, UR5, PT ;  /* 0x0000000508007c0c */ /* 0x000fe4000bf26270 */
[C---:B------:R-:W-:Y:S02]  /*7610*/  VIADD R8, R2.reuse, 0x20 ;  /* 0x0000002002087836 */ /* 0x040fe40000000000 */
[----:B------:R-:W-:Y:S01]  /*7620*/  VIADD R17, R17, UR6 ;  /* 0x0000000611117c36 */ /* 0x000fe20008000000 */
[----:B--2---:R-:W-:Y:S01]  /*7630*/  PRMT R13, R9, 0x7632, R13 ;  /* 0x00007632090d7816 */ /* 0x004fe2000000000d */
[----:B------:R-:W-:-:S04]  /*7640*/  VIADD R12, R2, 0x22 ;  /* 0x00000022020c7836 */ /* 0x000fc80000000000 */
        /* <DEDUP_REMOVED lines=11> */
[----:B------:R-:W-:Y:S01]  /*7700*/  PRMT R13, R10, 0x7632, R13 ;  /* 0x000076320a0d7816 */ /* 0x000fe2000000000d */
[----:B------:R-:W-:Y:S01]  /*7710*/  ULDC UR7, c[0x0][0x228] ;  /* 0x00008a0000077ab9 */ /* 0x000fe20000000800 */
[----:B------:R-:W-:Y:S01]  /*7720*/  ISETP.LT.AND P3, PT, R3, UR4, !P3 ;  /* 0x0000000403007c0c */ /* 0x000fe2000df61270 */
[C---:B---3--:R-:W-:Y:S01]  /*7730*/  IMAD.WIDE R6, R17.reuse, 0x2, R56 ;  /* 0x0000000211067825 */ /* 0x048fe200078e0238 */
[----:B------:R-:W-:Y:S01]  /*7740*/  ULDC UR4, c[0x0][0x228] ;  /* 0x00008a0000047ab9 */ /* 0x000fe20000000800 */
[----:B------:R-:W-:Y:S01]  /*7750*/  @P5 STG.E.U16 desc[UR14][R4.64], R10 ;  /* 0x0000000a04005986 */ /* 0x000fe2000c10150e */
[----:B------:R-:W-:Y:S01]  /*7760*/  ISETP.GE.AND P5, PT, R8, UR5, PT ;  /* 0x0000000508007c0c */ /* 0x000fe2000bfa6270 */
[----:B----4-:R-:W-:Y:S01]  /*7770*/  VIADD R15, R17, UR6 ;  /* 0x00000006110f7c36 */ /* 0x010fe20008000000 */
[----:B------:R-:W-:Y:S01]  /*7780*/  PRMT R14, R25, 0x7632, R14 ;  /* 0x00007632190e7816 */ /* 0x000fe2000000000e */
[----:B------:R2:W-:Y:S01]  /*7790*/  @P4 STG.E.U16 desc[UR14][R6.64], R13 ;  /* 0x0000000d06004986 */ /* 0x0005e2000c10150e */
[----:B------:R-:W-:Y:S01]  /*77a0*/  ISETP.GE.AND P4, PT, R12, UR5, PT ;  /* 0x000000050c007c0c */ /* 0x000fe2000bf86270 */
[----:B------:R-:W-:-:S05]  /*77b0*/  IMAD.WIDE R8, R15, 0x2, R54 ;  /* 0x000000020f087825 */ /* 0x000fca00078e0236 */
[----:B------:R3:W-:Y:S01]  /*77c0*/  @P2 STG.E.U16 desc[UR14][R8.64], R22 ;  /* 0x0000001608002986 */ /* 0x0007e2000c10150e */
[----:B------:R-:W-:Y:S01]  /*77d0*/  ISETP.LT.AND P2, PT, R0, UR4, !P0 ;  /* 0x0000000400007c0c */ /* 0x000fe2000c741270 */
[----:B------:R-:W-:Y:S01]  /*77e0*/  ULDC UR4, c[0x0][0x228] ;  /* 0x00008a0000047ab9 */ /* 0x000fe20000000800 */
[----:B------:R-:W-:Y:S01]  /*77f0*/  ISETP.LT.AND P0, PT, R3, UR7, !P0 ;  /* 0x0000000703007c0c */ /* 0x000fe2000c701270 */
[----:B------:R-:W-:Y:S01]  /*7800*/  ULDC UR7, c[0x0][0x228] ;  /* 0x00008a0000077ab9 */ /* 0x000fe20000000800 */
[----:B--2---:R-:W-:Y:S01]  /*7810*/  IMAD.WIDE R12, R15, 0x2, R56 ;  /* 0x000000020f0c7825 */ /* 0x004fe200078e0238 */
[----:B------:R-:W-:-:S03]  /*7820*/  PRMT R5, R22, 0x7632, R5 ;  /* 0x0000763216057816 */ /* 0x000fc60000000005 */
[----:B------:R-:W-:Y:S02]  /*7830*/  VIADD R15, R15, UR6 ;  /* 0x000000060f0f7c36 */ /* 0x000fe40008000000 */
[----:B------:R2:W-:Y:S01]  /*7840*/  @P3 STG.E.U16 desc[UR14][R12.64], R5 ;  /* 0x000000050c003986 */ /* 0x0005e2000c10150e */
[----:B------:R-:W-:Y:S01]  /*7850*/  ISETP.LT.AND P3, PT, R0, UR4, !P1 ;  /* 0x0000000400007c0c */ /* 0x000fe2000cf61270 */
[----:B------:R-:W-:Y:S01]  /*7860*/  IMAD.WIDE R6, R15, 0x2, R56 ;  /* 0x000000020f067825 */ /* 0x000fe200078e0238 */
[----:B---3--:R-:W-:Y:S01]  /*7870*/  PRMT R9, R11, 0x7632, R9 ;  /* 0x000076320b097816 */ /* 0x008fe20000000009 */
[----:B------:R-:W-:Y:S01]  /*7880*/  ULDC UR4, c[0x0][0x228] ;  /* 0x00008a0000047ab9 */ /* 0x000fe20000000800 */
[----:B------:R-:W-:Y:S01]  /*7890*/  ISETP.LT.AND P1, PT, R3, UR7, !P1 ;  /* 0x0000000703007c0c */ /* 0x000fe2000cf21270 */
[----:B------:R-:W-:Y:S01]  /*78a0*/  ULDC UR7, c[0x0][0x228] ;  /* 0x00008a0000077ab9 */ /* 0x000fe20000000800 */
[----:B------:R-:W-:Y:S02]  /*78b0*/  VIADD R10, R2, 0x23 ;  /* 0x00000023020a7836 */ /* 0x000fe40000000000 */
        /* <DEDUP_REMOVED lines=16> */
[----:B------:R-:W-:Y:S01]  /*79c0*/  ISETP.LT.AND P3, PT, R0, UR4, !P5 ;  /* 0x0000000400007c0c */ /* 0x000fe2000ef61270 */
[----:B------:R-:W-:Y:S01]  /*79d0*/  ULDC UR4, c[0x0][0x228] ;  /* 0x00008a0000047ab9 */ /* 0x000fe20000000800 */
[----:B------:R-:W-:Y:S01]  /*79e0*/  IMAD.WIDE R6, R15, 0x2, R56 ;  /* 0x000000020f067825 */ /* 0x000fe200078e0238 */
[----:B------:R3:W-:Y:S01]  /*79f0*/  @P1 STG.E.U16 desc[UR14][R12.64], R5 ;  /* 0x000000050c001986 */ /* 0x0007e2000c10150e */
[----:B------:R-:W-:Y:S01]  /*7a00*/  ISETP.LT.AND P5, PT, R3, UR4, !P5 ;  /* 0x0000000403007c0c */ /* 0x000fe2000efa1270 */
[----:B------:R-:W-:Y:S01]  /*7a10*/  ULDC UR4, c[0x0][0x228] ;  /* 0x00008a0000047ab9 */ /* 0x000fe20000000800 */
[----:B------:R-:W-:Y:S01]  /*7a20*/  ISETP.GE.AND P1, PT, R11, UR5, PT ;  /* 0x000000050b007c0c */ /* 0x000fe2000bf26270 */
[----:B------:R-:W4:Y:S01]  /*7a30*/  LDS.128 R20, [R52] ;  /* 0x0000000034147984 */ /* 0x000f220000000c00 */
        /* <DEDUP_REMOVED lines=8> */
[----:B------:R-:W-:Y:S01]  /*7ac0*/  VIADD R13, R15, UR6 ;  /* 0x000000060f0d7c36 */ /* 0x000fe20008000000 */
[----:B------:R-:W-:Y:S01]  /*7ad0*/  ISETP.LT.AND P4, PT, R3, UR8, !P4 ;  /* 0x0000000803007c0c */ /* 0x000fe2000e781270 */
[----:B------:R-:W-:Y:S01]  /*7ae0*/  ULDC UR7, c[0x0][0x228] ;  /* 0x00008a0000077ab9 */ /* 0x000fe20000000800 */
[----:B------:R-:W-:Y:S01]  /*7af0*/  VIADD R12, R2, 0x27 ;  /* 0x00000027020c7836 */ /* 0x000fe20000000000 */
[----:B------:R-:W-:Y:S01]  /*7b00*/  ULDC UR8, c[0x0][0x228] ;  /* 0x00008a0000087ab9 */ /* 0x000fe20000000800 */
[----:B--2---:R-:W-:-:S04]  /*7b10*/  IMAD.WIDE R4, R15, 0x2, R56 ;  /* 0x000000020f047825 */ /* 0x004fc800078e0238 */
[----:B---3--:R-:W-:-:S04]  /*7b20*/  IMAD.WIDE R8, R15, 0x2, R54 ;  /* 0x000000020f087825 */ /* 0x008fc800078e0236 */
[C---:B------:R-:W-:Y:S01]  /*7b30*/  IMAD.WIDE R6, R13.reuse, 0x2, R54 ;  /* 0x000000020d067825 */ /* 0x040fe200078e0236 */
[----:B0-----:R0:W-:Y:S01]  /*7b40*/  @P3 STG.E.U16 desc[UR14][R8.64], R28 ;  /* 0x0000001c08003986 */ /* 0x0011e2000c10150e */
[----:B------:R-:W-:Y:S02]  /*7b50*/  ISETP.GE.AND P3, PT, R10, UR5, PT ;  /* 0x000000050a007c0c */ /* 0x000fe4000bf66270 */
[----:B------:R-:W-:-:S04]  /*7b60*/  IMAD.WIDE R10, R13, 0x2, R56 ;  /* 0x000000020d0a7825 */ /* 0x000fc800078e0238 */
[----:B------:R-:W-:-:S04]  /*7b70*/  VIADD R13, R13, UR6 ;  /* 0x000000060d0d7c36 */ /* 0x000fc80008000000 */
[----:B------:R-:W-:Y:S01]  /*7b80*/  VIADD R15, R13, UR6 ;  /* 0x000000060d0f7c36 */ /* 0x000fe20008000000 */
[----:B0-----:R-:W-:Y:S01]  /*7b90*/  PRMT R9, R28, 0x7632, R9 ;  /* 0x000076321c097816 */ /* 0x001fe20000000009 */
        /* <DEDUP_REMOVED lines=9> */
[----:B------:R-:W-:-:S02]  /*7c30*/  ULDC UR4, c[0x0][0x228] ;  /* 0x00008a0000047ab9 */ /* 0x000fc40000000800 */
[----:B------:R-:W-:Y:S01]  /*7c40*/  ISETP.LT.AND P2, PT, R3, UR4, !P2 ;  /* 0x0000000403007c0c */ /* 0x000fe2000d741270 */
[----:B0-----:R-:W-:Y:S01]  /*7c50*/  IMAD.WIDE R4, R13, 0x2, R54 ;  /* 0x000000020d047825 */ /* 0x001fe200078e0236 */
[----:B------:R-:W-:Y:S02]  /*7c60*/  ULDC UR4, c[0x0][0x228] ;  /* 0x00008a0000047ab9 */ /* 0x000fe40000000800 */
[----:B------:R-:W-:Y:S01]  /*7c70*/  ISETP.LT.AND P1, PT, R3, UR4, !P1 ;  /* 0x0000000403007c0c */ /* 0x000fe2000cf21270 */
[----:B--2---:R-:W-:Y:S01]  /*7c80*/  IMAD.WIDE R6, R13, 0x2, R56 ;  /* 0x000000020d067825 */ /* 0x004fe200078e0238 */
[----:B------:R-:W-:Y:S01]  /*7c90*/  ULDC UR4, c[0x0][0x228] ;  /* 0x00008a0000047ab9 */ /* 0x000fe20000000800 */
[----:B---3--:R-:W-:Y:S02]  /*7ca0*/  PRMT R11, R29, 0x7632, R11 ;  /* 0x000076321d0b7816 */ /* 0x008fe4000000000b */
[----:B------:R-:W-:Y:S01]  /*7cb0*/  VIADD R10, R2, 0x29 ;  /* 0x00000029020a7836 */ /* 0x000fe20000000000 */
[----:B------:R0:W-:Y:S01]  /*7cc0*/  @P4 STG.E.U16 desc[UR14][R4.64], R29 ;  /* 0x0000001d04004986 */ /* 0x0001e2000c10150e */
[----:B------:R-:W-:Y:S01]  /*7cd0*/  ISETP.GE.AND P4, PT, R8, UR5, PT ;  /* 0x0000000508007c0c */ /* 0x000fe2000bf86270 */
[----:B------:R-:W-:Y:S01]  /*7ce0*/  IMAD.WIDE R8, R15, 0x2, R54 ;  /* 0x000000020f087825 */ /* 0x000fe200078e0236 */
[----:B-1----:R-:W-:Y:S01]  /*7cf0*/  PRMT R14, R36, 0x7632, R14 ;  /* 0x00007632240e7816 */ /* 0x002fe2000000000e */
[----:B------:R1:W-:Y:S01]  /*7d00*/  @P2 STG.E.U16 desc[UR14][R6.64], R11 ;  /* 0x0000000b06002986 */ /* 0x0003e2000c10150e */
[----:B------:R-:W-:Y:S01]  /*7d10*/  ISETP.GE.AND P2, PT, R10, UR5, PT ;  /* 0x000000050a007c0c */ /* 0x000fe2000bf46270 */
[----:B------:R-:W-:-:S02]  /*7d20*/  VIADD R13, R2, 0x2b ;  /* 0x0000002b020d7836 */ /* 0x000fc40000000000 */
[----:B------:R2:W-:Y:S01]  /*7d30*/  @P6 STG.E.U16 desc[UR14][R8.64], R26 ;  /* 0x0000001a08006986 */ /* 0x0005e2000c10150e */
[----:B------:R-:W-:Y:S01]  /*7d40*/  ISETP.LT.AND P6, PT, R0, UR4, !P0 ;  /* 0x0000000400007c0c */ /* 0x000fe2000c7c1270 */
[----:B------:R-:W-:Y:S01]  /*7d50*/  ULDC UR4, c[0x0][0x228] ;  /* 0x00008a0000047ab9 */ /* 0x000fe20000000800 */
[----:B------:R-:W-:Y:S01]  /*7d60*/  ISETP.LT.AND P0, PT, R3, UR7, !P0 ;  /* 0x0000000703007c0c */ /* 0x000fe2000c701270 */
[----:B------:R-:W-:Y:S01]  /*7d70*/  ULDC UR7, c[0x0][0x228] ;  /* 0x00008a0000077ab9 */ /* 0x000fe20000000800 */
[----:B0-----:R-:W-:Y:S01]  /*7d80*/  PRMT R5, R26, 0x7632, R5 ;  /* 0x000076321a057816 */ /* 0x001fe20000000005 */
[----:B-1----:R-:W-:-:S04]  /*7d90*/  IMAD.WIDE R10, R15, 0x2, R56 ;  /* 0x000000020f0a7825 */ /* 0x002fc800078e0238 */
[----:B------:R-:W-:Y:S01]  /*7da0*/  VIADD R15, R15, UR6 ;  /* 0x000000060f0f7c36 */ /* 0x000fe20008000000 */
[----:B------:R0:W-:Y:S01]  /*7db0*/  @P1 STG.E.U16 desc[UR14][R10.64], R5 ;  /* 0x000000050a001986 */ /* 0x0001e2000c10150e */
[----:B------:R-:W-:Y:S01]  /*7dc0*/  ISETP.LT.AND P1, PT, R0, UR4, !P3 ;  /* 0x0000000400007c0c */ /* 0x000fe2000df21270 */
[----:B------:R-:W-:Y:S01]  /*7dd0*/  ULDC UR4, c[0x0][0x228] ;  /* 0x00008a0000047ab9 */ /* 0x000fe20000000800 */
[----:B------:R-:W-:Y:S01]  /*7de0*/  ISETP.LT.AND P3, PT, R3, UR7, !P3 ;  /* 0x0000000703007c0c */ /* 0x000fe2000df61270 */
[C---:B------:R-:W-:Y:S01]  /*7df0*/  IMAD.WIDE R6, R15.reuse, 0x2, R56 ;  /* 0x000000020f067825 */ /* 0x040fe200078e0238 */
[----:B--2---:R-:W-:Y:S01]  /*7e00*/  PRMT R9, R30, 0x7632, R9 ;  /* 0x000076321e097816 */ /* 0x004fe20000000009 */
[----:B------:R-:W-:Y:S02]  /*7e10*/  ULDC UR7, c[0x0][0x228] ;  /* 0x00008a0000077ab9 */ /* 0x000fe40000000800 */
[----:B0-----:R-:W-:-:S04]  /*7e20*/  IMAD.WIDE R4, R15, 0x2, R54 ;  /* 0x000000020f047825 */ /* 0x001fc800078e0236 */
        /* <DEDUP_REMOVED lines=10> */
[----:B0-----:R-:W-:Y:S01]  /*7ed0*/  PRMT R5, R27, 0x7632, R5 ;  /* 0x000076321b057816 */ /* 0x001fe20000000005 */
[----:B-1----:R-:W-:-:S04]  /*7ee0*/  IMAD.WIDE R8, R15, 0x2, R54 ;  /* 0x000000020f087825 */ /* 0x002fc800078e0236 */
        /* <DEDUP_REMOVED lines=9> */
[----:B0-----:R-:W-:Y:S01]  /*7f80*/  PRMT R9, R31, 0x7632, R9 ;  /* 0x000076321f097816 */ /* 0x001fe20000000009 */
[----:B-1----:R-:W-:-:S04]  /*7f90*/  IMAD.WIDE R4, R15, 0x2, R54 ;  /* 0x000000020f047825 */ /* 0x002fc800078e0236 */
[----:B------:R-:W-:Y:S01]  /*7fa0*/  VIADD R15, R15, UR6 ;  /* 0x000000060f0f7c36 */ /* 0x000fe20008000000 */
[----:B------:R0:W-:Y:S01]  /*7fb0*/  @P0 STG.E.U16 desc[UR14][R4.64], R31 ;  /* 0x0000001f04000986 */ /* 0x0001e2000c10150e */
[----:B------:R-:W-:Y:S01]  /*7fc0*/  VIADD R10, R2, 0x2d ;  /* 0x0000002d020a7836 */ /* 0x000fe20000000000 */
[----:B------:R-:W-:Y:S01]  /*7fd0*/  ISETP.GE.AND P0, PT, R12, UR5, PT ;  /* 0x000000050c007c0c */ /* 0x000fe2000bf06270 */
[C---:B------:R-:W-:Y:S01]  /*7fe0*/  VIADD R13, R15.reuse, UR6 ;  /* 0x000000060f0d7c36 */ /* 0x040fe20008000000 */
[----:B------:R1:W-:Y:S01]  /*7ff0*/  @P5 STG.E.U16 desc[UR14][R6.64], R9 ;  /* 0x0000000906005986 */ /* 0x0003e2000c10150e */
[----:B------:R-:W-:Y:S01]  /*8000*/  ISETP.LT.AND P5, PT, R0, UR7, !P2 ;  /* 0x0000000700007c0c */ /* 0x000fe2000d7a1270 */
[----:B------:R-:W-:Y:S01]  /*8010*/  ULDC UR7, c[0x0][0x228] ;  /* 0x00008a0000077ab9 */ /* 0x000fe20000000800 */
[----:B------:R-:W-:Y:S02]  /*8020*/  VIADD R12, R2, 0x2e ;  /* 0x0000002e020c7836 */ /* 0x000fe40000000000 */
[----:B0-----:R-:W-:-:S04]  /*8030*/  IMAD.WIDE R4, R15, 0x2, R56 ;  /* 0x000000020f047825 */ /* 0x001fc800078e0238 */
[----:B-1----:R-:W-:-:S04]  /*8040*/  IMAD.WIDE R8, R15, 0x2, R54 ;  /* 0x000000020f087825 */ /* 0x002fc800078e0236 */
[----:B------:R-:W-:Y:S01]  /*8050*/  IMAD.WIDE R6, R13, 0x2, R54 ;  /* 0x000000020d067825 */ /* 0x000fe200078e0236 */
[----:B------:R0:W-:Y:S01]  /*8060*/  @P3 STG.E.U16 desc[UR14][R8.64], R32 ;  /* 0x0000002008003986 */ /* 0x0001e2000c10150e */
[----:B------:R-:W-:Y:S01]  /*8070*/  ISETP.LT.AND P3, PT, R3, UR8, !P2 ;  /* 0x0000000803007c0c */ /* 0x000fe2000d761270 */
[----:B------:R-:W-:Y:S01]  /*8080*/  ULDC UR8, c[0x0][0x228] ;  /* 0x00008a0000087ab9 */ /* 0x000fe20000000800 */
[----:B------:R-:W-:Y:S01]  /*8090*/  ISETP.GE.AND P2, PT, R10, UR5, PT ;  /* 0x000000050a007c0c */ /* 0x000fe2000bf46270 */
[----:B------:R-:W-:-:S04]  /*80a0*/  IMAD.WIDE R10, R13, 0x2, R56 ;  /* 0x000000020d0a7825 */ /* 0x000fc800078e0238 */
[----:B------:R-:W-:Y:S01]  /*80b0*/  VIADD R13, R13, UR6 ;  /* 0x000000060d0d7c36 */ /* 0x000fe20008000000 */
[----:B0-----:R-:W-:Y:S01]  /*80c0*/  PRMT R9, R32, 0x7632, R9 ;  /* 0x0000763220097816 */ /* 0x001fe20000000009 */
[----:B------:R-:W-:Y:S02]  /*80d0*/  VIADD R8, R2, 0x2f ;  /* 0x0000002f02087836 */ /* 0x000fe40000000000 */
[----:B------:R-:W-:Y:S02]  /*80e0*/  VIADD R15, R13, UR6 ;  /* 0x000000060d0f7c36 */ /* 0x000fe40008000000 */
[----:B------:R0:W-:Y:S01]  /*80f0*/  @P4 STG.E.U16 desc[UR14][R4.64], R9 ;  /* 0x0000000904004986 */ /* 0x0001e2000c10150e */
[----:B------:R-:W-:Y:S01]  /*8100*/  ISETP.GE.AND P4, PT, R12, UR5, PT ;  /* 0x000000050c007c0c */ /* 0x000fe2000bf86270 */
[----:B------:R-:W-:Y:S02]  /*8110*/  VIADD R12, R2, 0x31 ;  /* 0x00000031020c7836 */ /* 0x000fe40000000000 */
[----:B------:R1:W-:Y:S01]  /*8120*/  @P5 STG.E.U16 desc[UR14][R6.64], R36 ;  /* 0x0000002406005986 */ /* 0x0003e2000c10150e */
[----:B------:R-:W-:Y:S01]  /*8130*/  ISETP.LT.AND P5, PT, R0, UR7, !P1 ;  /* 0x0000000700007c0c */ /* 0x000fe2000cfa1270 */
[----:B------:R-:W-:-:S02]  /*8140*/  ULDC UR7, c[0x0][0x228] ;  /* 0x00008a0000077ab9 */ /* 0x000fc40000000800 */
[----:B------:R2:W-:Y:S01]  /*8150*/  @P3 STG.E.U16 desc[UR14][R10.64], R14 ;  /* 0x0000000e0a003986 */ /* 0x0005e2000c10150e */
[----:B------:R-:W-:Y:S01]  /*8160*/  ISETP.LT.AND P3, PT, R0, UR4, !P6 ;  /* 0x0000000400007c0c */ /* 0x000fe2000f761270 */
[----:B------:R-:W-:Y:S02]  /*8170*/  ULDC UR4, c[0x0][0x228] ;  /* 0x00008a0000047ab9 */ /* 0x000fe40000000800 */
[----:B------:R-:W-:Y:S01]  /*8180*/  ISETP.LT.AND P6, PT, R3, UR4, !P6 ;  /* 0x0000000403007c0c */ /* 0x000fe2000f7c1270 */
[----:B0-----:R-:W-:Y:S01]  /*8190*/  IMAD.WIDE R4, R13, 0x2, R54 ;  /* 0x000000020d047825 */ /* 0x001fe200078e0236 */
[----:B------:R-:W-:Y:S02]  /*81a0*/  ULDC UR4, c[0x0][0x228] ;  /* 0x00008a0000047ab9 */ /* 0x000fe40000000800 */
[----:B------:R-:W-:Y:S01]  /*81b0*/  ISETP.LT.AND P1, PT, R3, UR4, !P1 ;  /* 0x0000000403007c0c */ /* 0x000fe2000cf21270 */
[----:B-1----:R-:W-:Y:S01]  /*81c0*/  IMAD.WIDE R6, R13, 0x2, R56 ;  /* 0x000000020d067825 */ /* 0x002fe200078e0238 */
[----:B------:R-:W-:Y:S01]  /*81d0*/  ULDC UR4, c[0x0][0x228] ;  /* 0x00008a0000047ab9 */ /* 0x000fe20000000800 */
[----:B--2---:R-:W-:-:S02]  /*81e0*/  PRMT R11, R33, 0x7632, R11 ;  /* 0x00007632210b7816 */ /* 0x004fc4000000000b */
[----:B------:R-:W-:Y:S01]  /*81f0*/  VIADD R10, R2, 0x30 ;  /* 0x00000030020a7836 */ /* 0x000fe20000000000 */
[----:B------:R0:W-:Y:S01]  /*8200*/  @P3 STG.E.U16 desc[UR14][R4.64], R33 ;  /* 0x0000002104003986 */ /* 0x0001e2000c10150e */
[----:B------:R-:W-:Y:S01]  /*8210*/  ISETP.GE.AND P3, PT, R8, UR5, PT ;  /* 0x0000000508007c0c */ /* 0x000fe2000bf66270 */
[----:B------:R-:W-:Y:S01]  /*8220*/  IMAD.WIDE R8, R15, 0x2, R54 ;  /* 0x000000020f087825 */ /* 0x000fe200078e0236 */
[----:B------:R-:W-:Y:S01]  /*8230*/  PRMT R14, R40, 0x7632, R14 ;  /* 0x00007632280e7816 */ /* 0x000fe2000000000e */
[----:B------:R1:W-:Y:S01]  /*8240*/  @P6 STG.E.U16 desc[UR14][R6.64], R11 ;  /* 0x0000000b06006986 */ /* 0x0003e2000c10150e */
[----:B------:R-:W-:Y:S01]  /*8250*/  ISETP.GE.AND P6, PT, R10, UR5, PT ;  /* 0x000000050a007c0c */ /* 0x000fe2000bfc6270 */
[----:B------:R-:W-:Y:S02]  /*8260*/  VIADD R13, R2, 0x32 ;  /* 0x00000032020d7836 */ /* 0x000fe40000000000 */
        /* <DEDUP_REMOVED lines=11> */
[----:B------:R-:W-:Y:S01]  /*8320*/  IMAD.WIDE R6, R15, 0x2, R56 ;  /* 0x000000020f067825 */ /* 0x000fe200078e0238 */
[----:B--2---:R-:W-:Y:S02]  /*8330*/  PRMT R9, R34, 0x7632, R9 ;  /* 0x0000763222097816 */ /* 0x004fe40000000009 */
[----:B------:R-:W-:Y:S01]  /*8340*/  ISETP.LT.AND P2, PT, R3, UR7, !P2 ;  /* 0x0000000703007c0c */ /* 0x000fe2000d741270 */
[----:B------:R-:W-:Y:S01]  /*8350*/  ULDC UR7, c[0x0][0x228] ;  /* 0x00008a0000077ab9 */ /* 0x000fe20000000800 */
        /* <DEDUP_REMOVED lines=28> */
[----:B------:R-:W-:Y:S01]  /*8520*/  VIADD R13, R15, UR6 ;  /* 0x000000060f0d7c36 */ /* 0x000fe20008000000 */
[----:B------:R1:W-:Y:S01]  /*8530*/  @P4 STG.E.U16 desc[UR14][R6.64], R9 ;  /* 0x0000000906004986 */ /* 0x0003e2000c10150e */
[----:B------:R-:W-:Y:S01]  /*8540*/  ISETP.LT.AND P4, PT, R0, UR7, !P6 ;  /* 0x0000000700007c0c */ /* 0x000fe2000f781270 */
[----:B------:R-:W-:Y:S01]  /*8550*/  ULDC UR7, c[0x0][0x228] ;  /* 0x00008a0000077ab9 */ /* 0x000fe20000000800 */
[----:B------:R-:W-:Y:S01]  /*8560*/  ISETP.LT.AND P6, PT, R3, UR8, !P6 ;  /* 0x0000000803007c0c */ /* 0x000fe2000f7c1270 */
[----:B------:R-:W-:Y:S01]  /*8570*/  VIADD R12, R2, 0x35 ;  /* 0x00000035020c7836 */ /* 0x000fe20000000000 */
[----:B------:R-:W-:Y:S01]  /*8580*/  ULDC UR8, c[0x0][0x228] ;  /* 0x00008a0000087ab9 */ /* 0x000fe20000000800 */
[----:B0-----:R-:W-:-:S04]  /*8590*/  IMAD.WIDE R4, R15, 0x2, R56 ;  /* 0x000000020f047825 */ /* 0x001fc800078e0238 */
[----:B-1----:R-:W-:-:S04]  /*85a0*/  IMAD.WIDE R8, R15, 0x2, R54 ;  /* 0x000000020f087825 */ /* 0x002fc800078e0236 */
[C---:B------:R-:W-:Y:S01]  /*85b0*/  IMAD.WIDE R6, R13.reuse, 0x2, R54 ;  /* 0x000000020d067825 */ /* 0x040fe200078e0236 */
[----:B------:R0:W-:Y:S01]  /*85c0*/  @P2 STG.E.U16 desc[UR14][R8.64], R39 ;  /* 0x0000002708002986 */ /* 0x0001e2000c10150e */
        /* <DEDUP_REMOVED lines=16> */
[----:B0-----:R-:W-:Y:S01]  /*86d0*/  IMAD.WIDE R4, R13, 0x2, R54 ;  /* 0x000000020d047825 */ /* 0x001fe200078e0236 */
[----:B------:R-:W-:Y:S01]  /*86e0*/  ISETP.LT.AND P1, PT, R3, UR4, !P1 ;  /* 0x0000000403007c0c */ /* 0x000fe2000cf21270 */
[----:B------:R-:W-:Y:S01]  /*86f0*/  ULDC UR4, c[0x0][0x228] ;  /* 0x00008a0000047ab9 */ /* 0x000fe20000000800 */
[----:B------:R-:W-:Y:S01]  /*8700*/  ULDC UR7, c[0x0][0x228] ;  /* 0x00008a0000077ab9 */ /* 0x000fe20000000800 */
[----:B-1----:R-:W-:-:S02]  /*8710*/  IMAD.WIDE R6, R13, 0x2, R56 ;  /* 0x000000020d067825 */ /* 0x002fc400078e0238 */
[----:B------:R0:W-:Y:S01]  /*8720*/  @P4 STG.E.U16 desc[UR14][R4.64], R44 ;  /* 0x0000002c04004986 */ /* 0x0001e2000c10150e */
[----:B------:R-:W-:Y:S01]  /*8730*/  ISETP.GE.AND P4, PT, R8, UR5, PT ;  /* 0x0000000508007c0c */ /* 0x000fe2000bf86270 */
[----:B------:R-:W-:Y:S01]  /*8740*/  IMAD.WIDE R8, R15, 0x2, R54 ;  /* 0x000000020f087825 */ /* 0x000fe200078e0236 */
[----:B--2---:R-:W-:Y:S02]  /*8750*/  PRMT R11, R44, 0x7632, R11 ;  /* 0x000076322c0b7816 */ /* 0x004fe4000000000b */
[----:B------:R-:W-:Y:S01]  /*8760*/  PRMT R14, R46, 0x7632, R14 ;  /* 0x000076322e0e7816 */ /* 0x000fe2000000000e */
[----:B------:R-:W-:Y:S02]  /*8770*/  VIADD R10, R2, 0x37 ;  /* 0x00000037020a7836 */ /* 0x000fe40000000000 */
[----:B------:R1:W-:Y:S03]  /*8780*/  @P5 STG.E.U16 desc[UR14][R6.64], R11 ;  /* 0x0000000b06005986 */ /* 0x0003e6000c10150e */
[----:B------:R-:W-:Y:S01]  /*8790*/  ISETP.GE.AND P5, PT, R10, UR5, PT ;  /* 0x000000050a007c0c */ /* 0x000fe2000bfa6270 */
[----:B------:R2:W-:Y:S01]  /*87a0*/  @P6 STG.E.U16 desc[UR14][R8.64], R41 ;  /* 0x0000002908006986 */ /* 0x0005e2000c10150e */
[----:B------:R-:W-:Y:S01]  /*87b0*/  ISETP.LT.AND P6, PT, R0, UR4, !P0 ;  /* 0x0000000400007c0c */ /* 0x000fe2000c7c1270 */
[----:B------:R-:W-:Y:S01]  /*87c0*/  ULDC UR4, c[0x0][0x228] ;  /* 0x00008a0000047ab9 */ /* 0x000fe20000000800 */
[----:B0-----:R-:W-:-:S02]  /*87d0*/  PRMT R5, R41, 0x7632, R5 ;  /* 0x0000763229057816 */ /* 0x001fc40000000005 */
[----:B------:R-:W-:Y:S01]  /*87e0*/  ISETP.LT.AND P0, PT, R3, UR7, !P0 ;  /* 0x0000000703007c0c */ /* 0x000fe2000c701270 */
[----:B------:R-:W-:Y:S01]  /*87f0*/  ULDC UR7, c[0x0][0x228] ;  /* 0x00008a0000077ab9 */ /* 0x000fe20000000800 */
[----:B-1----:R-:W-:-:S04]  /*8800*/  IMAD.WIDE R10, R15, 0x2, R56 ;  /* 0x000000020f0a7825 */ /* 0x002fc800078e0238 */
[----:B------:R-:W-:Y:S01]  /*8810*/  VIADD R15, R15, UR6 ;  /* 0x000000060f0f7c36 */ /* 0x000fe20008000000 */
[----:B------:R0:W-:Y:S01]  /*8820*/  @P1 STG.E.U16 desc[UR14][R10.64], R5 ;  /* 0x000000050a001986 */ /* 0x0001e2000c10150e */
[----:B------:R-:W-:Y:S01]  /*8830*/  ISETP.LT.AND P1, PT, R0, UR4, !P2 ;  /* 0x0000000400007c0c */ /* 0x000fe2000d721270 */
[----:B------:R-:W-:Y:S01]  /*8840*/  ULDC UR4, c[0x0][0x228] ;  /* 0x00008a0000047ab9 */ /* 0x000fe20000000800 */
[----:B------:R-:W-:Y:S01]  /*8850*/  ISETP.LT.AND P2, PT, R3, UR7, !P2 ;  /* 0x0000000703007c0c */ /* 0x000fe2000d741270 */
[----:B------:R-:W-:Y:S01]  /*8860*/  IMAD.WIDE R6, R15, 0x2, R56 ;  /* 0x000000020f067825 */ /* 0x000fe200078e0238 */
        /* <DEDUP_REMOVED lines=8> */
[----:B------:R-:W-:Y:S01]  /*88f0*/  IMAD.WIDE R10, R15, 0x2, R56 ;  /* 0x000000020f0a7825 */ /* 0x000fe200078e0238 */
        /* <DEDUP_REMOVED lines=14> */
[----:B------:R-:W-:Y:S01]  /*89e0*/  IMAD.WIDE R6, R15, 0x2, R56 ;  /* 0x000000020f067825 */ /* 0x000fe200078e0238 */
[----:B------:R-:W-:Y:S01]  /*89f0*/  ULDC UR7, c[0x0][0x228] ;  /* 0x00008a0000077ab9 */ /* 0x000fe20000000800 */
[----:B------:R-:W-:-:S02]  /*8a00*/  ULDC UR8, c[0x0][0x228] ;  /* 0x00008a0000087ab9 */ /* 0x000fc40000000800 */
[----:B0-----:R-:W-:-:S04]  /*8a10*/  IMAD.WIDE R8, R13, 0x2, R54 ;  /* 0x000000020d087825 */ /* 0x001fc800078e0236 */
[----:B-1----:R-:W-:-:S04]  /*8a20*/  IMAD.WIDE R4, R15, 0x2, R54 ;  /* 0x000000020f047825 */ /* 0x002fc800078e0236 */
[C---:B------:R-:W-:Y:S01]  /*8a30*/  IMAD.WIDE R10, R13.reuse, 0x2, R56 ;  /* 0x000000020d0a7825 */ /* 0x040fe200078e0238 */
[----:B------:R0:W-:Y:S01]  /*8a40*/  @P0 STG.E.U16 desc[UR14][R4.64], R46 ;  /* 0x0000002e04000986 */ /* 0x0001e2000c10150e */
[----:B------:R-:W-:Y:S02]  /*8a50*/  ISETP.GE.AND P0, PT, R12, UR5, PT ;  /* 0x000000050c007c0c */ /* 0x000fe4000bf06270 */
[----:B------:R-:W-:Y:S01]  /*8a60*/  VIADD R13, R13, UR6 ;  /* 0x000000060d0d7c36 */ /* 0x000fe20008000000 */
[----:B------:R1:W-:Y:S01]  /*8a70*/  @P3 STG.E.U16 desc[UR14][R6.64], R14 ;  /* 0x0000000e06003986 */ /* 0x0003e2000c10150e */
[----:B------:R-:W-:Y:S01]  /*8a80*/  ISETP.LT.AND P3, PT, R0, UR4, !P5 ;  /* 0x0000000400007c0c */ /* 0x000fe2000ef61270 */
[----:B------:R-:W-:Y:S01]  /*8a90*/  ULDC UR4, c[0x0][0x228] ;  /* 0x00008a0000047ab9 */ /* 0x000fe20000000800 */
[----:B------:R-:W-:Y:S01]  /*8aa0*/  ISETP.LT.AND P5, PT, R3, UR7, !P5 ;  /* 0x0000000703007c0c */ /* 0x000fe2000efa1270 */
[----:B------:R2:W-:Y:S01]  /*8ab0*/  @P2 STG.E.U16 desc[UR14][R8.64], R43 ;  /* 0x0000002b08002986 */ /* 0x0005e2000c10150e */
[----:B------:R-:W-:Y:S01]  /*8ac0*/  VIADD R15, R13, UR6 ;  /* 0x000000060d0f7c36 */ /* 0x000fe20008000000 */
[----:B------:R-:W-:Y:S01]  /*8ad0*/  ULDC UR7, c[0x0][0x228] ;  /* 0x00008a0000077ab9 */ /* 0x000fe20000000800 */
[C---:B------:R-:W-:Y:S01]  /*8ae0*/  VIADD R12, R2.reuse, 0x3e ;  /* 0x0000003e020c7836 */ /* 0x040fe20000000000 */
[----:B0-----:R-:W-:Y:S01]  /*8af0*/  PRMT R5, R43, 0x7632, R5 ;  /* 0x000076322b057816 */ /* 0x001fe20000000005 */
[----:B------:R-:W-:-:S02]  /*8b00*/  VIADD R4, R2, 0x3b ;  /* 0x0000003b02047836 */ /* 0x000fc40000000000 */
[----:B-1----:R-:W-:Y:S02]  /*8b10*/  IMAD.WIDE R6, R13, 0x2, R56 ;  /* 0x000000020d067825 */ /* 0x002fe400078e0238 */
[----:B------:R0:W-:Y:S01]  /*8b20*/  @P4 STG.E.U16 desc[UR14][R10.64], R5 ;  /* 0x000000050a004986 */ /* 0x0001e2000c10150e */
[----:B------:R-:W-:Y:S01]  /*8b30*/  ISETP.LT.AND P4, PT, R0, UR8, !P6 ;  /* 0x0000000800007c0c */ /* 0x000fe2000f781270 */
[----:B------:R-:W-:Y:S01]  /*8b40*/  ULDC UR8, c[0x0][0x228] ;  /* 0x00008a0000087ab9 */ /* 0x000fe20000000800 */
[----:B------:R-:W-:Y:S01]  /*8b50*/  ISETP.GE.AND P2, PT, R4, UR5, PT ;  /* 0x0000000504007c0c */ /* 0x000fe2000bf46270 */
[----:B--2---:R-:W-:Y:S01]  /*8b60*/  IMAD.WIDE R8, R15, 0x2, R54 ;  /* 0x000000020f087825 */ /* 0x004fe200078e0236 */
[----:B------:R-:W-:Y:S01]  /*8b70*/  ISETP.LT.AND P6, PT, R3, UR4, !P6 ;  /* 0x0000000403007c0c */ /* 0x000fe2000f7c1270 */
[----:B------:R-:W-:Y:S01]  /*8b80*/  ULDC UR4, c[0x0][0x228] ;  /* 0x00008a0000047ab9 */ /* 0x000fe20000000800 */
[----:B----4-:R-:W-:Y:S01]  /*8b90*/  PRMT R14, R20, 0x7632, R14 ;  /* 0x00007632140e7816 */ /* 0x010fe2000000000e */
[----:B0-----:R-:W-:Y:S01]  /*8ba0*/  IMAD.WIDE R4, R13, 0x2, R54 ;  /* 0x000000020d047825 */ /* 0x001fe200078e0236 */
[----:B------:R-:W-:-:S03]  /*8bb0*/  PRMT R11, R47, 0x7632, R11 ;  /* 0x000076322f0b7816 */ /* 0x000fc6000000000b */
[C---:B------:R-:W-:Y:S01]  /*8bc0*/  VIADD R10, R2.reuse, 0x3c ;  /* 0x0000003c020a7836 */ /* 0x040fe20000000000 */
[----:B------:R0:W-:Y:S01]  /*8bd0*/  @P3 STG.E.U16 desc[UR14][R4.64], R47 ;  /* 0x0000002f04003986 */ /* 0x0001e2000c10150e */
[C---:B------:R-:W-:Y:S02]  /*8be0*/  VIADD R13, R2.reuse, 0x3d ;  /* 0x0000003d020d7836 */ /* 0x040fe40000000000 */
[----:B------:R-:W-:Y:S01]  /*8bf0*/  VIADD R2, R2, 0x3f ;  /* 0x0000003f02027836 */ /* 0x000fe20000000000 */
[----:B------:R1:W-:Y:S01]  /*8c00*/  @P5 STG.E.U16 desc[UR14][R6.64], R11 ;  /* 0x0000000b06005986 */ /* 0x0003e2000c10150e */
[----:B------:R-:W-:Y:S02]  /*8c10*/  ISETP.GE.AND P3, PT, R10, UR5, PT ;  /* 0x000000050a007c0c */ /* 0x000fe4000bf66270 */
[C---:B------:R-:W-:Y:S01]  /*8c20*/  ISETP.LT.AND P5, PT, R0.reuse, UR8, !P0 ;  /* 0x0000000800007c0c */ /* 0x040fe2000c7a1270 */
[----:B------:R2:W-:Y:S01]  /*8c30*/  @P4 STG.E.U16 desc[UR14][R8.64], R48 ;  /* 0x0000003008004986 */ /* 0x0005e2000c10150e */
[----:B------:R-:W-:Y:S01]  /*8c40*/  ISETP.LT.AND P4, PT, R0, UR4, !P1 ;  /* 0x0000000400007c0c */ /* 0x000fe2000cf81270 */
[----:B------:R-:W-:Y:S01]  /*8c50*/  ULDC UR4, c[0x0][0x228] ;  /* 0x00008a0000047ab9 */ /* 0x000fe20000000800 */
[C---:B------:R-:W-:Y:S01]  /*8c60*/  ISETP.LT.AND P1, PT, R3.reuse, UR7, !P1 ;  /* 0x0000000703007c0c */ /* 0x040fe2000cf21270 */
[----:B------:R-:W-:Y:S01]  /*8c70*/  ULDC UR7, c[0x0][0x228] ;  /* 0x00008a0000077ab9 */ /* 0x000fe20000000800 */
[----:B0-----:R-:W-:Y:S01]  /*8c80*/  PRMT R5, R48, 0x7632, R5 ;  /* 0x0000763230057816 */ /* 0x001fe20000000005 */
[----:B------:R-:W-:Y:S01]  /*8c90*/  ULDC UR8, c[0x0][0x228] ;  /* 0x00008a0000087ab9 */ /* 0x000fe20000000800 */
[----:B------:R-:W-:Y:S01]  /*8ca0*/  ISETP.LT.AND P0, PT, R3, UR4, !P0 ;  /* 0x0000000403007c0c */ /* 0x000fe2000c701270 */
[----:B-1----:R-:W-:Y:S01]  /*8cb0*/  IMAD.WIDE R10, R15, 0x2, R56 ;  /* 0x000000020f0a7825 */ /* 0x002fe200078e0238 */
[----:B------:R-:W-:-:S03]  /*8cc0*/  ULDC UR4, c[0x0][0x228] ;  /* 0x00008a0000047ab9 */ /* 0x000fc60000000800 */
[----:B------:R-:W-:Y:S01]  /*8cd0*/  VIADD R15, R15, UR6 ;  /* 0x000000060f0f7c36 */ /* 0x000fe20008000000 */
[----:B------:R0:W-:Y:S01]  /*8ce0*/  @P6 STG.E.U16 desc[UR14][R10.64], R5 ;  /* 0x000000050a006986 */ /* 0x0001e2000c10150e */
[----:B------:R-:W-:Y:S02]  /*8cf0*/  ISETP.GE.AND P6, PT, R13, UR5, PT ;  /* 0x000000050d007c0c */ /* 0x000fe4000bfc6270 */
[C---:B------:R-:W-:Y:S02]  /*8d00*/  VIADD R17, R15.reuse, UR6 ;  /* 0x000000060f117c36 */ /* 0x040fe40008000000 */
[----:B------:R-:W-:-:S04]  /*8d10*/  IMAD.WIDE R6, R15, 0x2, R56 ;  /* 0x000000020f067825 */ /* 0x000fc800078e0238 */
[----:B--2---:R-:W-:-:S04]  /*8d20*/  IMAD.WIDE R8, R17, 0x2, R54 ;  /* 0x0000000211087825 */ /* 0x004fc800078e0236 */
[----:B0-----:R-:W-:-:S04]  /*8d30*/  IMAD.WIDE R4, R15, 0x2, R54 ;  /* 0x000000020f047825 */ /* 0x001fc800078e0236 */
[----:B------:R-:W-:Y:S01]  /*8d40*/  VIADD R11, R17, UR6 ;  /* 0x00000006110b7c36 */ /* 0x000fe20008000000 */
[----:B------:R0:W-:Y:S01]  /*8d50*/  @P4 STG.E.U16 desc[UR14][R4.64], R20 ;  /* 0x0000001404004986 */ /* 0x0001e2000c10150e */
[----:B------:R-:W-:Y:S02]  /*8d60*/  ISETP.GE.AND P4, PT, R12, UR5, PT ;  /* 0x000000050c007c0c */ /* 0x000fe4000bf86270 */
[----:B------:R-:W-:Y:S01]  /*8d70*/  VIADD R13, R11, UR6 ;  /* 0x000000060b0d7c36 */ /* 0x000fe20008000000 */
[----:B------:R1:W-:Y:S01]  /*8d80*/  @P1 STG.E.U16 desc[UR14][R6.64], R14 ;  /* 0x0000000e06001986 */ /* 0x0003e2000c10150e */
[C---:B------:R-:W-:Y:S01]  /*8d90*/  ISETP.LT.AND P1, PT, R0.reuse, UR7, !P2 ;  /* 0x0000000700007c0c */ /* 0x040fe2000d721270 */
[----:B------:R-:W-:Y:S01]  /*8da0*/  ULDC UR7, c[0x0][0x228] ;  /* 0x00008a0000077ab9 */ /* 0x000fe20000000800 */
[----:B------:R-:W-:Y:S01]  /*8db0*/  ISETP.LT.AND P2, PT, R3, UR8, !P2 ;  /* 0x0000000803007c0c */ /* 0x000fe2000d741270 */
[----:B------:R2:W-:Y:S01]  /*8dc0*/  @P5 STG.E.U16 desc[UR14][R8.64], R49 ;  /* 0x0000003108005986 */ /* 0x0005e2000c10150e */
[----:B------:R-:W-:Y:S01]  /*8dd0*/  ISETP.LT.AND P5, PT, R0, UR9, !P3 ;  /* 0x0000000900007c0c */ /* 0x000fe2000dfa1270 */
[----:B------:R-:W-:Y:S01]  /*8de0*/  ULDC UR8, c[0x0][0x228] ;  /* 0x00008a0000087ab9 */ /* 0x000fe20000000800 */
[----:B------:R-:W-:Y:S01]  /*8df0*/  PRMT R12, R49, 0x7632, R12 ;  /* 0x00007632310c7816 */ /* 0x000fe2000000000c */
[----:B0-----:R-:W-:-:S04]  /*8e00*/  IMAD.WIDE R4, R17, 0x2, R56 ;  /* 0x0000000211047825 */ /* 0x001fc800078e0238 */
[----:B-1----:R-:W-:Y:S01]  /*8e10*/  IMAD.WIDE R6, R11, 0x2, R54 ;  /* 0x000000020b067825 */ /* 0x002fe200078e0236 */
[----:B------:R-:W-:Y:S01]  /*8e20*/  PRMT R14, R21, 0x7632, R14 ;  /* 0x00007632150e7816 */ /* 0x000fe2000000000e */
[----:B------:R-:W-:Y:S01]  /*8e30*/  @P0 STG.E.U16 desc[UR14][R4.64], R12 ;  /* 0x0000000c04000986 */ /* 0x000fe2000c10150e */
[----:B------:R-:W-:Y:S01]  /*8e40*/  ISETP.GE.AND P0, PT, R2, UR5, PT ;  /* 0x0000000502007c0c */ /* 0x000fe2000bf06270 */
[----:B--2---:R-:W-:Y:S01]  /*8e50*/  IMAD.WIDE R8, R11, 0x2, R56 ;  /* 0x000000020b087825 */ /* 0x004fe200078e0238 */
[----:B------:R-:W-:Y:S01]  /*8e60*/  ULDC UR5, c[0x0][0x228] ;  /* 0x00008a0000057ab9 */ /* 0x000fe20000000800 */
[----:B------:R0:W-:Y:S01]  /*8e70*/  @P1 STG.E.U16 desc[UR14][R6.64], R21 ;  /* 0x0000001506001986 */ /* 0x0001e2000c10150e */
[C---:B------:R-:W-:Y:S01]  /*8e80*/  ISETP.LT.AND P1, PT, R0.reuse, UR7, !P0 ;  /* 0x0000000700007c0c */ /* 0x040fe2000c721270 */
[----:B------:R-:W-:Y:S01]  /*8e90*/  IMAD.WIDE R10, R13, 0x2, R54 ;  /* 0x000000020d0a7825 */ /* 0x000fe200078e0236 */
[----:B------:R-:W-:Y:S01]  /*8ea0*/  ULDC UR7, c[0x0][0x228] ;  /* 0x00008a0000077ab9 */ /* 0x000fe20000000800 */
[----:B------:R-:W-:Y:S01]  /*8eb0*/  @P2 STG.E.U16 desc[UR14][R8.64], R14 ;  /* 0x0000000e08002986 */ /* 0x000fe2000c10150e */
[C---:B------:R-:W-:Y:S01]  /*8ec0*/  ISETP.LT.AND P2, PT, R0.reuse, UR5, !P4 ;  /* 0x0000000500007c0c */ /* 0x040fe2000e741270 */
[----:B------:R-:W-:Y:S01]  /*8ed0*/  ULDC UR5, c[0x0][0x228] ;  /* 0x00008a0000057ab9 */ /* 0x000fe20000000800 */
[C---:B------:R-:W-:Y:S01]  /*8ee0*/  ISETP.LT.AND P4, PT, R3.reuse, UR7, !P4 ;  /* 0x0000000703007c0c */ /* 0x040fe2000e781270 */
[----:B------:R1:W-:Y:S01]  /*8ef0*/  @P5 STG.E.U16 desc[UR14][R10.64], R50 ;  /* 0x000000320a005986 */ /* 0x0003e2000c10150e */
[----:B------:R-:W-:Y:S01]  /*8f00*/  ISETP.LT.AND P5, PT, R0, UR4, !P6 ;  /* 0x0000000400007c0c */ /* 0x000fe2000f7a1270 */
[----:B------:R-:W-:Y:S01]  /*8f10*/  ULDC UR4, c[0x0][0x228] ;  /* 0x00008a0000047ab9 */ /* 0x000fe20000000800 */
[----:B------:R-:W-:Y:S01]  /*8f20*/  ISETP.LT.AND P6, PT, R3, UR5, !P6 ;  /* 0x0000000503007c0c */ /* 0x000fe2000f7c1270 */
[----:B0-----:R-:W-:Y:S01]  /*8f30*/  VIADD R7, R13, UR6 ;  /* 0x000000060d077c36 */ /* 0x001fe20008000000 */
[----:B------:R-:W-:-:S02]  /*8f40*/  ISETP.LT.AND P3, PT, R3, UR4, !P3 ;  /* 0x0000000403007c0c */ /* 0x000fc4000df61270 */
[----:B------:R-:W-:Y:S01]  /*8f50*/  ISETP.LT.AND P0, PT, R3, UR8, !P0 ;  /* 0x0000000803007c0c */ /* 0x000fe2000c701270 */
[----:B------:R-:W-:Y:S01]  /*8f60*/  IMAD.WIDE R2, R13, 0x2, R56 ;  /* 0x000000020d027825 */ /* 0x000fe200078e0238 */
[----:B------:R-:W-:Y:S02]  /*8f70*/  PRMT R0, R22, 0x7632, R0 ;  /* 0x0000763216007816 */ /* 0x000fe40000000000 */
[----:B------:R-:W-:Y:S01]  /*8f80*/  PRMT R12, R51, 0x7632, R12 ;  /* 0x00007632330c7816 */ /* 0x000fe2000000000c */
[C---:B-1----:R-:W-:Y:S01]  /*8f90*/  VIADD R11, R7.reuse, UR6 ;  /* 0x00000006070b7c36 */ /* 0x042fe20008000000 */
[----:B------:R-:W-:Y:S01]  /*8fa0*/  PRMT R50, R50, 0x7632, R50 ;  /* 0x0000763232327816 */ /* 0x000fe20000000032 */
[----:B------:R-:W-:-:S04]  /*8fb0*/  IMAD.WIDE R4, R7, 0x2, R54 ;  /* 0x0000000207047825 */ /* 0x000fc800078e0236 */
[----:B------:R-:W-:Y:S01]  /*8fc0*/  VIADD R13, R11, UR6 ;  /* 0x000000060b0d7c36 */ /* 0x000fe20008000000 */
[----:B------:R0:W-:Y:S01]  /*8fd0*/  @P3 STG.E.U16 desc[UR14][R2.64], R50 ;  /* 0x0000003202003986 */ /* 0x0001e2000c10150e */
[----:B------:R-:W-:-:S03]  /*8fe0*/  IMAD.WIDE R6, R7, 0x2, R56 ;  /* 0x0000000207067825 */ /* 0x000fc600078e0238 */
        /* <DEDUP_REMOVED lines=9> */
[----:B------:R-:W-:Y:S05]  /*9080*/  @!P0 EXIT ;  /* 0x000000000000894d */ /* 0x000fea0003800000 */
[----:B------:R-:W-:-:S05]  /*9090*/  PRMT R28, R23, 0x7632, R28 ;  /* 0x00007632171c7816 */ /* 0x000fca000000001c */
[----:B------:R-:W-:Y:S01]  /*90a0*/  STG.E.U16 desc[UR14][R56.64], R28 ;  /* 0x0000001c38007986 */ /* 0x000fe2000c10150e */
[----:B------:R-:W-:Y:S05]  /*90b0*/  EXIT ;  /* 0x000000000000794d */ /* 0x000fea0003800000 */
.L_x_2:
[----:B------:R-:W-:-:S00]  /*90c0*/  BRA `(.L_x_2) ;  /* 0xfffffffc00fc7947 */ /* 0x000fc0000383ffff */
[----:B------:R-:W-:-:S00]  /*90d0*/  NOP ;  /* 0x0000000000007918 */ /* 0x000fc00000000000 */
        /* <DEDUP_REMOVED lines=10> */
.L_x_3:


//--------------------- .nv.shared.matmul_kernel  --------------------------
	.section	.nv.shared.matmul_kernel,"aw",@nobits
	.sectionflags	@""
	.align	16
	.zero		1024


//--------------------- .nv.shared.reserved.0     --------------------------
	.section	.nv.shared.reserved.0,"aw",@nobits
	.weak		__nv_reservedSMEM_offset_0_alias
	.size		__nv_reservedSMEM_offset_0_alias, 0, 0
	.other		__nv_reservedSMEM_offset_0_alias,@"STO_CUDA_RESERVED_SHARED STV_DEFAULT"
__nv_reservedSMEM_offset_0_alias:
	.zero		0


//--------------------- .nv.constant0.matmul_kernel --------------------------
	.section	.nv.constant0.matmul_kernel,"a",@progbits
	.sectionflags	@""
	.align	4
.nv.constant0.matmul_kernel:
	.zero		608


//--------------------- SYMBOLS --------------------------

	.type		.nv.reservedSmem.offset0,@object
	.size		.nv.reservedSmem.offset0,0x4
